//
// Generated by NVIDIA NVVM Compiler
//
// Compiler Build ID: CL-36424714
// Cuda compilation tools, release 13.0, V13.0.88
// Based on NVVM 20.0.0
//

.version 9.0
.target sm_100
.address_size 64

	// .globl	_Z9d_set_valIdEvPT_S0_j
.global .align 4 .b8 precalc_xorwow_matrix[102400];
.global .align 4 .b8 precalc_xorwow_offset_matrix[102400];
.global .align 4 .b8 mrg32k3aM1[2304];
.global .align 4 .b8 mrg32k3aM2[2304];
.global .align 4 .b8 mrg32k3aM1SubSeq[2016];
.global .align 4 .b8 mrg32k3aM2SubSeq[2016];
.global .align 4 .b8 mrg32k3aM1Seq[2304];
.global .align 4 .b8 mrg32k3aM2Seq[2304];
.const .align 8 .b8 __cr_lgamma_table[72];

.visible .entry _Z9d_set_valIdEvPT_S0_j(
	.param .u64 .ptr .align 1 _Z9d_set_valIdEvPT_S0_j_param_0,
	.param .f64 _Z9d_set_valIdEvPT_S0_j_param_1,
	.param .u32 _Z9d_set_valIdEvPT_S0_j_param_2
)
{
	.reg .pred 	%p<3>;
	.reg .b32 	%r<11>;
	.reg .b64 	%rd<5>;
	.reg .b64 	%fd<2>;

	ld.param.u64 	%rd2, [_Z9d_set_valIdEvPT_S0_j_param_0];
	ld.param.f64 	%fd1, [_Z9d_set_valIdEvPT_S0_j_param_1];
	ld.param.u32 	%r6, [_Z9d_set_valIdEvPT_S0_j_param_2];
	mov.u32 	%r7, %ctaid.x;
	mov.u32 	%r1, %ntid.x;
	mov.u32 	%r8, %tid.x;
	mad.lo.s32 	%r10, %r7, %r1, %r8;
	setp.ge.u32 	%p1, %r10, %r6;
	@%p1 bra 	$L__BB0_3;
	mov.u32 	%r9, %nctaid.x;
	mul.lo.s32 	%r3, %r1, %r9;
	cvta.to.global.u64 	%rd1, %rd2;
$L__BB0_2:
	mul.wide.s32 	%rd3, %r10, 8;
	add.s64 	%rd4, %rd1, %rd3;
	st.global.f64 	[%rd4], %fd1;
	add.s32 	%r10, %r10, %r3;
	setp.lt.u32 	%p2, %r10, %r6;
	@%p2 bra 	$L__BB0_2;
$L__BB0_3:
	ret;

}
	// .globl	_Z4spmvIdEvPT_S1_S1_PiS2_j
.visible .entry _Z4spmvIdEvPT_S1_S1_PiS2_j(
	.param .u64 .ptr .align 1 _Z4spmvIdEvPT_S1_S1_PiS2_j_param_0,
	.param .u64 .ptr .align 1 _Z4spmvIdEvPT_S1_S1_PiS2_j_param_1,
	.param .u64 .ptr .align 1 _Z4spmvIdEvPT_S1_S1_PiS2_j_param_2,
	.param .u64 .ptr .align 1 _Z4spmvIdEvPT_S1_S1_PiS2_j_param_3,
	.param .u64 .ptr .align 1 _Z4spmvIdEvPT_S1_S1_PiS2_j_param_4,
	.param .u32 _Z4spmvIdEvPT_S1_S1_PiS2_j_param_5
)
{
	.reg .pred 	%p<13>;
	.reg .b32 	%r<65>;
	.reg .b64 	%rd<94>;
	.reg .b64 	%fd<116>;

	ld.param.u64 	%rd9, [_Z4spmvIdEvPT_S1_S1_PiS2_j_param_0];
	ld.param.u64 	%rd11, [_Z4spmvIdEvPT_S1_S1_PiS2_j_param_1];
	ld.param.u64 	%rd12, [_Z4spmvIdEvPT_S1_S1_PiS2_j_param_2];
	ld.param.u64 	%rd10, [_Z4spmvIdEvPT_S1_S1_PiS2_j_param_3];
	ld.param.u64 	%rd13, [_Z4spmvIdEvPT_S1_S1_PiS2_j_param_4];
	ld.param.u32 	%r22, [_Z4spmvIdEvPT_S1_S1_PiS2_j_param_5];
	cvta.to.global.u64 	%rd1, %rd11;
	cvta.to.global.u64 	%rd2, %rd13;
	cvta.to.global.u64 	%rd3, %rd12;
	mov.u32 	%r23, %ctaid.x;
	mov.u32 	%r1, %ntid.x;
	mov.u32 	%r24, %tid.x;
	mad.lo.s32 	%r59, %r23, %r1, %r24;
	setp.ge.u32 	%p1, %r59, %r22;
	@%p1 bra 	$L__BB1_17;
	add.s64 	%rd4, %rd2, 32;
	mov.u32 	%r25, %nctaid.x;
	mul.lo.s32 	%r3, %r1, %r25;
	cvta.to.global.u64 	%rd5, %rd10;
	cvta.to.global.u64 	%rd6, %rd9;
$L__BB1_2:
	mul.wide.s32 	%rd14, %r59, 4;
	add.s64 	%rd15, %rd5, %rd14;
	ld.global.u32 	%r62, [%rd15];
	ld.global.u32 	%r6, [%rd15+4];
	setp.ge.s32 	%p2, %r62, %r6;
	mov.f64 	%fd115, 0d0000000000000000;
	@%p2 bra 	$L__BB1_16;
	sub.s32 	%r7, %r6, %r62;
	and.b32  	%r8, %r7, 15;
	sub.s32 	%r26, %r62, %r6;
	setp.gt.u32 	%p3, %r26, -16;
	mov.f64 	%fd115, 0d0000000000000000;
	@%p3 bra 	$L__BB1_6;
	and.b32  	%r27, %r7, -16;
	neg.s32 	%r60, %r27;
	mov.f64 	%fd115, 0d0000000000000000;
$L__BB1_5:
	.pragma "nounroll";
	mul.wide.s32 	%rd16, %r62, 8;
	add.s64 	%rd17, %rd3, %rd16;
	mul.wide.s32 	%rd18, %r62, 4;
	add.s64 	%rd19, %rd4, %rd18;
	ld.global.f64 	%fd19, [%rd17];
	ld.global.u32 	%r28, [%rd19+-32];
	mul.wide.s32 	%rd20, %r28, 8;
	add.s64 	%rd21, %rd1, %rd20;
	ld.global.f64 	%fd20, [%rd21];
	fma.rn.f64 	%fd21, %fd19, %fd20, %fd115;
	ld.global.f64 	%fd22, [%rd17+8];
	ld.global.u32 	%r29, [%rd19+-28];
	mul.wide.s32 	%rd22, %r29, 8;
	add.s64 	%rd23, %rd1, %rd22;
	ld.global.f64 	%fd23, [%rd23];
	fma.rn.f64 	%fd24, %fd22, %fd23, %fd21;
	ld.global.f64 	%fd25, [%rd17+16];
	ld.global.u32 	%r30, [%rd19+-24];
	mul.wide.s32 	%rd24, %r30, 8;
	add.s64 	%rd25, %rd1, %rd24;
	ld.global.f64 	%fd26, [%rd25];
	fma.rn.f64 	%fd27, %fd25, %fd26, %fd24;
	ld.global.f64 	%fd28, [%rd17+24];
	ld.global.u32 	%r31, [%rd19+-20];
	mul.wide.s32 	%rd26, %r31, 8;
	add.s64 	%rd27, %rd1, %rd26;
	ld.global.f64 	%fd29, [%rd27];
	fma.rn.f64 	%fd30, %fd28, %fd29, %fd27;
	ld.global.f64 	%fd31, [%rd17+32];
	ld.global.u32 	%r32, [%rd19+-16];
	mul.wide.s32 	%rd28, %r32, 8;
	add.s64 	%rd29, %rd1, %rd28;
	ld.global.f64 	%fd32, [%rd29];
	fma.rn.f64 	%fd33, %fd31, %fd32, %fd30;
	ld.global.f64 	%fd34, [%rd17+40];
	ld.global.u32 	%r33, [%rd19+-12];
	mul.wide.s32 	%rd30, %r33, 8;
	add.s64 	%rd31, %rd1, %rd30;
	ld.global.f64 	%fd35, [%rd31];
	fma.rn.f64 	%fd36, %fd34, %fd35, %fd33;
	ld.global.f64 	%fd37, [%rd17+48];
	ld.global.u32 	%r34, [%rd19+-8];
	mul.wide.s32 	%rd32, %r34, 8;
	add.s64 	%rd33, %rd1, %rd32;
	ld.global.f64 	%fd38, [%rd33];
	fma.rn.f64 	%fd39, %fd37, %fd38, %fd36;
	ld.global.f64 	%fd40, [%rd17+56];
	ld.global.u32 	%r35, [%rd19+-4];
	mul.wide.s32 	%rd34, %r35, 8;
	add.s64 	%rd35, %rd1, %rd34;
	ld.global.f64 	%fd41, [%rd35];
	fma.rn.f64 	%fd42, %fd40, %fd41, %fd39;
	ld.global.f64 	%fd43, [%rd17+64];
	ld.global.u32 	%r36, [%rd19];
	mul.wide.s32 	%rd36, %r36, 8;
	add.s64 	%rd37, %rd1, %rd36;
	ld.global.f64 	%fd44, [%rd37];
	fma.rn.f64 	%fd45, %fd43, %fd44, %fd42;
	ld.global.f64 	%fd46, [%rd17+72];
	ld.global.u32 	%r37, [%rd19+4];
	mul.wide.s32 	%rd38, %r37, 8;
	add.s64 	%rd39, %rd1, %rd38;
	ld.global.f64 	%fd47, [%rd39];
	fma.rn.f64 	%fd48, %fd46, %fd47, %fd45;
	ld.global.f64 	%fd49, [%rd17+80];
	ld.global.u32 	%r38, [%rd19+8];
	mul.wide.s32 	%rd40, %r38, 8;
	add.s64 	%rd41, %rd1, %rd40;
	ld.global.f64 	%fd50, [%rd41];
	fma.rn.f64 	%fd51, %fd49, %fd50, %fd48;
	ld.global.f64 	%fd52, [%rd17+88];
	ld.global.u32 	%r39, [%rd19+12];
	mul.wide.s32 	%rd42, %r39, 8;
	add.s64 	%rd43, %rd1, %rd42;
	ld.global.f64 	%fd53, [%rd43];
	fma.rn.f64 	%fd54, %fd52, %fd53, %fd51;
	ld.global.f64 	%fd55, [%rd17+96];
	ld.global.u32 	%r40, [%rd19+16];
	mul.wide.s32 	%rd44, %r40, 8;
	add.s64 	%rd45, %rd1, %rd44;
	ld.global.f64 	%fd56, [%rd45];
	fma.rn.f64 	%fd57, %fd55, %fd56, %fd54;
	ld.global.f64 	%fd58, [%rd17+104];
	ld.global.u32 	%r41, [%rd19+20];
	mul.wide.s32 	%rd46, %r41, 8;
	add.s64 	%rd47, %rd1, %rd46;
	ld.global.f64 	%fd59, [%rd47];
	fma.rn.f64 	%fd60, %fd58, %fd59, %fd57;
	ld.global.f64 	%fd61, [%rd17+112];
	ld.global.u32 	%r42, [%rd19+24];
	mul.wide.s32 	%rd48, %r42, 8;
	add.s64 	%rd49, %rd1, %rd48;
	ld.global.f64 	%fd62, [%rd49];
	fma.rn.f64 	%fd63, %fd61, %fd62, %fd60;
	ld.global.f64 	%fd64, [%rd17+120];
	ld.global.u32 	%r43, [%rd19+28];
	mul.wide.s32 	%rd50, %r43, 8;
	add.s64 	%rd51, %rd1, %rd50;
	ld.global.f64 	%fd65, [%rd51];
	fma.rn.f64 	%fd115, %fd64, %fd65, %fd63;
	add.s32 	%r62, %r62, 16;
	add.s32 	%r60, %r60, 16;
	setp.ne.s32 	%p4, %r60, 0;
	@%p4 bra 	$L__BB1_5;
$L__BB1_6:
	setp.eq.s32 	%p5, %r8, 0;
	@%p5 bra 	$L__BB1_16;
	and.b32  	%r15, %r7, 7;
	setp.lt.u32 	%p6, %r8, 8;
	@%p6 bra 	$L__BB1_9;
	mul.wide.s32 	%rd52, %r62, 8;
	add.s64 	%rd53, %rd3, %rd52;
	ld.global.f64 	%fd67, [%rd53];
	mul.wide.s32 	%rd54, %r62, 4;
	add.s64 	%rd55, %rd2, %rd54;
	ld.global.u32 	%r44, [%rd55];
	mul.wide.s32 	%rd56, %r44, 8;
	add.s64 	%rd57, %rd1, %rd56;
	ld.global.f64 	%fd68, [%rd57];
	fma.rn.f64 	%fd69, %fd67, %fd68, %fd115;
	ld.global.f64 	%fd70, [%rd53+8];
	ld.global.u32 	%r45, [%rd55+4];
	mul.wide.s32 	%rd58, %r45, 8;
	add.s64 	%rd59, %rd1, %rd58;
	ld.global.f64 	%fd71, [%rd59];
	fma.rn.f64 	%fd72, %fd70, %fd71, %fd69;
	ld.global.f64 	%fd73, [%rd53+16];
	ld.global.u32 	%r46, [%rd55+8];
	mul.wide.s32 	%rd60, %r46, 8;
	add.s64 	%rd61, %rd1, %rd60;
	ld.global.f64 	%fd74, [%rd61];
	fma.rn.f64 	%fd75, %fd73, %fd74, %fd72;
	ld.global.f64 	%fd76, [%rd53+24];
	ld.global.u32 	%r47, [%rd55+12];
	mul.wide.s32 	%rd62, %r47, 8;
	add.s64 	%rd63, %rd1, %rd62;
	ld.global.f64 	%fd77, [%rd63];
	fma.rn.f64 	%fd78, %fd76, %fd77, %fd75;
	ld.global.f64 	%fd79, [%rd53+32];
	ld.global.u32 	%r48, [%rd55+16];
	mul.wide.s32 	%rd64, %r48, 8;
	add.s64 	%rd65, %rd1, %rd64;
	ld.global.f64 	%fd80, [%rd65];
	fma.rn.f64 	%fd81, %fd79, %fd80, %fd78;
	ld.global.f64 	%fd82, [%rd53+40];
	ld.global.u32 	%r49, [%rd55+20];
	mul.wide.s32 	%rd66, %r49, 8;
	add.s64 	%rd67, %rd1, %rd66;
	ld.global.f64 	%fd83, [%rd67];
	fma.rn.f64 	%fd84, %fd82, %fd83, %fd81;
	ld.global.f64 	%fd85, [%rd53+48];
	ld.global.u32 	%r50, [%rd55+24];
	mul.wide.s32 	%rd68, %r50, 8;
	add.s64 	%rd69, %rd1, %rd68;
	ld.global.f64 	%fd86, [%rd69];
	fma.rn.f64 	%fd87, %fd85, %fd86, %fd84;
	ld.global.f64 	%fd88, [%rd53+56];
	ld.global.u32 	%r51, [%rd55+28];
	mul.wide.s32 	%rd70, %r51, 8;
	add.s64 	%rd71, %rd1, %rd70;
	ld.global.f64 	%fd89, [%rd71];
	fma.rn.f64 	%fd115, %fd88, %fd89, %fd87;
	add.s32 	%r62, %r62, 8;
$L__BB1_9:
	setp.eq.s32 	%p7, %r15, 0;
	@%p7 bra 	$L__BB1_16;
	and.b32  	%r18, %r7, 3;
	setp.lt.u32 	%p8, %r15, 4;
	@%p8 bra 	$L__BB1_12;
	mul.wide.s32 	%rd72, %r62, 8;
	add.s64 	%rd73, %rd3, %rd72;
	ld.global.f64 	%fd91, [%rd73];
	mul.wide.s32 	%rd74, %r62, 4;
	add.s64 	%rd75, %rd2, %rd74;
	ld.global.u32 	%r52, [%rd75];
	mul.wide.s32 	%rd76, %r52, 8;
	add.s64 	%rd77, %rd1, %rd76;
	ld.global.f64 	%fd92, [%rd77];
	fma.rn.f64 	%fd93, %fd91, %fd92, %fd115;
	ld.global.f64 	%fd94, [%rd73+8];
	ld.global.u32 	%r53, [%rd75+4];
	mul.wide.s32 	%rd78, %r53, 8;
	add.s64 	%rd79, %rd1, %rd78;
	ld.global.f64 	%fd95, [%rd79];
	fma.rn.f64 	%fd96, %fd94, %fd95, %fd93;
	ld.global.f64 	%fd97, [%rd73+16];
	ld.global.u32 	%r54, [%rd75+8];
	mul.wide.s32 	%rd80, %r54, 8;
	add.s64 	%rd81, %rd1, %rd80;
	ld.global.f64 	%fd98, [%rd81];
	fma.rn.f64 	%fd99, %fd97, %fd98, %fd96;
	ld.global.f64 	%fd100, [%rd73+24];
	ld.global.u32 	%r55, [%rd75+12];
	mul.wide.s32 	%rd82, %r55, 8;
	add.s64 	%rd83, %rd1, %rd82;
	ld.global.f64 	%fd101, [%rd83];
	fma.rn.f64 	%fd115, %fd100, %fd101, %fd99;
	add.s32 	%r62, %r62, 4;
$L__BB1_12:
	setp.eq.s32 	%p9, %r18, 0;
	@%p9 bra 	$L__BB1_16;
	mul.wide.s32 	%rd84, %r62, 8;
	add.s64 	%rd7, %rd3, %rd84;
	ld.global.f64 	%fd102, [%rd7];
	mul.wide.s32 	%rd85, %r62, 4;
	add.s64 	%rd8, %rd2, %rd85;
	ld.global.u32 	%r56, [%rd8];
	mul.wide.s32 	%rd86, %r56, 8;
	add.s64 	%rd87, %rd1, %rd86;
	ld.global.f64 	%fd103, [%rd87];
	fma.rn.f64 	%fd115, %fd102, %fd103, %fd115;
	setp.eq.s32 	%p10, %r18, 1;
	@%p10 bra 	$L__BB1_16;
	ld.global.f64 	%fd104, [%rd7+8];
	ld.global.u32 	%r57, [%rd8+4];
	mul.wide.s32 	%rd88, %r57, 8;
	add.s64 	%rd89, %rd1, %rd88;
	ld.global.f64 	%fd105, [%rd89];
	fma.rn.f64 	%fd115, %fd104, %fd105, %fd115;
	setp.eq.s32 	%p11, %r18, 2;
	@%p11 bra 	$L__BB1_16;
	ld.global.f64 	%fd106, [%rd7+16];
	ld.global.u32 	%r58, [%rd8+8];
	mul.wide.s32 	%rd90, %r58, 8;
	add.s64 	%rd91, %rd1, %rd90;
	ld.global.f64 	%fd107, [%rd91];
	fma.rn.f64 	%fd115, %fd106, %fd107, %fd115;
$L__BB1_16:
	mul.wide.s32 	%rd92, %r59, 8;
	add.s64 	%rd93, %rd6, %rd92;
	st.global.f64 	[%rd93], %fd115;
	add.s32 	%r59, %r59, %r3;
	setp.lt.u32 	%p12, %r59, %r22;
	@%p12 bra 	$L__BB1_2;
$L__BB1_17:
	ret;

}
	// .globl	_Z5scaleIdEvPT_S0_j
.visible .entry _Z5scaleIdEvPT_S0_j(
	.param .u64 .ptr .align 1 _Z5scaleIdEvPT_S0_j_param_0,
	.param .f64 _Z5scaleIdEvPT_S0_j_param_1,
	.param .u32 _Z5scaleIdEvPT_S0_j_param_2
)
{
	.reg .pred 	%p<3>;
	.reg .b32 	%r<11>;
	.reg .b64 	%rd<5>;
	.reg .b64 	%fd<4>;

	ld.param.u64 	%rd2, [_Z5scaleIdEvPT_S0_j_param_0];
	ld.param.f64 	%fd1, [_Z5scaleIdEvPT_S0_j_param_1];
	ld.param.u32 	%r6, [_Z5scaleIdEvPT_S0_j_param_2];
	mov.u32 	%r7, %ctaid.x;
	mov.u32 	%r1, %ntid.x;
	mov.u32 	%r8, %tid.x;
	mad.lo.s32 	%r10, %r7, %r1, %r8;
	setp.ge.u32 	%p1, %r10, %r6;
	@%p1 bra 	$L__BB2_3;
	mov.u32 	%r9, %nctaid.x;
	mul.lo.s32 	%r3, %r1, %r9;
	cvta.to.global.u64 	%rd1, %rd2;
$L__BB2_2:
	mul.wide.s32 	%rd3, %r10, 8;
	add.s64 	%rd4, %rd1, %rd3;
	ld.global.f64 	%fd2, [%rd4];
	mul.f64 	%fd3, %fd1, %fd2;
	st.global.f64 	[%rd4], %fd3;
	add.s32 	%r10, %r10, %r3;
	setp.lt.u32 	%p2, %r10, %r6;
	@%p2 bra 	$L__BB2_2;
$L__BB2_3:
	ret;

}
	// .globl	_Z5shiftIdEvPT_S0_j
.visible .entry _Z5shiftIdEvPT_S0_j(
	.param .u64 .ptr .align 1 _Z5shiftIdEvPT_S0_j_param_0,
	.param .f64 _Z5shiftIdEvPT_S0_j_param_1,
	.param .u32 _Z5shiftIdEvPT_S0_j_param_2
)
{
	.reg .pred 	%p<3>;
	.reg .b32 	%r<11>;
	.reg .b64 	%rd<5>;
	.reg .b64 	%fd<4>;

	ld.param.u64 	%rd2, [_Z5shiftIdEvPT_S0_j_param_0];
	ld.param.f64 	%fd1, [_Z5shiftIdEvPT_S0_j_param_1];
	ld.param.u32 	%r6, [_Z5shiftIdEvPT_S0_j_param_2];
	mov.u32 	%r7, %ctaid.x;
	mov.u32 	%r1, %ntid.x;
	mov.u32 	%r8, %tid.x;
	mad.lo.s32 	%r10, %r7, %r1, %r8;
	setp.ge.u32 	%p1, %r10, %r6;
	@%p1 bra 	$L__BB3_3;
	mov.u32 	%r9, %nctaid.x;
	mul.lo.s32 	%r3, %r1, %r9;
	cvta.to.global.u64 	%rd1, %rd2;
$L__BB3_2:
	mul.wide.s32 	%rd3, %r10, 8;
	add.s64 	%rd4, %rd1, %rd3;
	ld.global.f64 	%fd2, [%rd4];
	add.f64 	%fd3, %fd1, %fd2;
	st.global.f64 	[%rd4], %fd3;
	add.s32 	%r10, %r10, %r3;
	setp.lt.u32 	%p2, %r10, %r6;
	@%p2 bra 	$L__BB3_2;
$L__BB3_3:
	ret;

}
	// .globl	_Z13compute_errorIdEvPT_S1_S1_j
.visible .entry _Z13compute_errorIdEvPT_S1_S1_j(
	.param .u64 .ptr .align 1 _Z13compute_errorIdEvPT_S1_S1_j_param_0,
	.param .u64 .ptr .align 1 _Z13compute_errorIdEvPT_S1_S1_j_param_1,
	.param .u64 .ptr .align 1 _Z13compute_errorIdEvPT_S1_S1_j_param_2,
	.param .u32 _Z13compute_errorIdEvPT_S1_S1_j_param_3
)
{
	.reg .pred 	%p<3>;
	.reg .b32 	%r<11>;
	.reg .b64 	%rd<11>;
	.reg .b64 	%fd<5>;

	ld.param.u64 	%rd4, [_Z13compute_errorIdEvPT_S1_S1_j_param_0];
	ld.param.u64 	%rd5, [_Z13compute_errorIdEvPT_S1_S1_j_param_1];
	ld.param.u64 	%rd6, [_Z13compute_errorIdEvPT_S1_S1_j_param_2];
	ld.param.u32 	%r6, [_Z13compute_errorIdEvPT_S1_S1_j_param_3];
	mov.u32 	%r7, %ctaid.x;
	mov.u32 	%r1, %ntid.x;
	mov.u32 	%r8, %tid.x;
	mad.lo.s32 	%r10, %r7, %r1, %r8;
	setp.ge.u32 	%p1, %r10, %r6;
	@%p1 bra 	$L__BB4_3;
	mov.u32 	%r9, %nctaid.x;
	mul.lo.s32 	%r3, %r1, %r9;
	cvta.to.global.u64 	%rd1, %rd5;
	cvta.to.global.u64 	%rd2, %rd6;
	cvta.to.global.u64 	%rd3, %rd4;
$L__BB4_2:
	mul.wide.s32 	%rd7, %r10, 8;
	add.s64 	%rd8, %rd1, %rd7;
	ld.global.f64 	%fd1, [%rd8];
	add.s64 	%rd9, %rd2, %rd7;
	ld.global.f64 	%fd2, [%rd9];
	sub.f64 	%fd3, %fd1, %fd2;
	abs.f64 	%fd4, %fd3;
	add.s64 	%rd10, %rd3, %rd7;
	st.global.f64 	[%rd10], %fd4;
	add.s32 	%r10, %r10, %r3;
	setp.lt.u32 	%p2, %r10, %r6;
	@%p2 bra 	$L__BB4_2;
$L__BB4_3:
	ret;

}


// ===== COMPILED SASS (sm_100) =====

	.target	sm_100

	.elftype	@"ET_EXEC"


//--------------------- .note.nv.tkinfo           --------------------------
	.section	.note.nv.tkinfo,"",@"SHT_NOTE"
	.sectionflags	@"SHF_NOTE_NV_TKINFO"
	.tkinfo
        /*0018*/ 	.word	0x00000002
        /*0030*/ 	.string	""
        /*0030*/ 	.string	"ptxas"
        /*0030*/ 	.string	"Cuda compilation tools, release 13.0, V13.0.88"
        /*0030*/ 	.string	"Build cuda_13.0.r13.0/compiler.36424714_0"
        /*0030*/ 	.string	"-arch sm_100 -m 64 "



//--------------------- .note.nv.cuinfo           --------------------------
	.section	.note.nv.cuinfo,"",@"SHT_NOTE"
	.sectionflags	@"SHF_NOTE_NV_CUINFO"
        /*0018*/ 	.short	0x0002
        /*001a*/ 	.short	0x0064
        /*001c*/ 	.short	0x0082
	.zero		2


//--------------------- .nv.info                  --------------------------
	.section	.nv.info,"",@"SHT_CUDA_INFO"
	.align	4


	//----- nvinfo : EIATTR_REGCOUNT
	.align		4
        /*0000*/ 	.byte	0x04, 0x2f
        /*0002*/ 	.short	(.L_10 - .L_9)
	.align		4
.L_9:
        /*0004*/ 	.word	index@(_Z9d_set_valIdEvPT_S0_j)
        /*0008*/ 	.word	0x0000000c


	//----- nvinfo : EIATTR_FRAME_SIZE
	.align		4
.L_10:
        /*000c*/ 	.byte	0x04, 0x11
        /*000e*/ 	.short	(.L_12 - .L_11)
	.align		4
.L_11:
        /*0010*/ 	.word	index@(_Z9d_set_valIdEvPT_S0_j)
        /*0014*/ 	.word	0x00000000


	//----- nvinfo : EIATTR_REGCOUNT
	.align		4
.L_12:
        /*0018*/ 	.byte	0x04, 0x2f
        /*001a*/ 	.short	(.L_14 - .L_13)
	.align		4
.L_13:
        /*001c*/ 	.word	index@(_Z4spmvIdEvPT_S1_S1_PiS2_j)
        /*0020*/ 	.word	0x00000020


	//----- nvinfo : EIATTR_FRAME_SIZE
	.align		4
.L_14:
        /*0024*/ 	.byte	0x04, 0x11
        /*0026*/ 	.short	(.L_16 - .L_15)
	.align		4
.L_15:
        /*0028*/ 	.word	index@(_Z4spmvIdEvPT_S1_S1_PiS2_j)
        /*002c*/ 	.word	0x00000000


	//----- nvinfo : EIATTR_REGCOUNT
	.align		4
.L_16:
        /*0030*/ 	.byte	0x04, 0x2f
        /*0032*/ 	.short	(.L_18 - .L_17)
	.align		4
.L_17:
        /*0034*/ 	.word	index@(_Z5scaleIdEvPT_S0_j)
        /*0038*/ 	.word	0x0000000e


	//----- nvinfo : EIATTR_FRAME_SIZE
	.align		4
.L_18:
        /*003c*/ 	.byte	0x04, 0x11
        /*003e*/ 	.short	(.L_20 - .L_19)
	.align		4
.L_19:
        /*0040*/ 	.word	index@(_Z5scaleIdEvPT_S0_j)
        /*0044*/ 	.word	0x00000000


	//----- nvinfo : EIATTR_REGCOUNT
	.align		4
.L_20:
        /*0048*/ 	.byte	0x04, 0x2f
        /*004a*/ 	.short	(.L_22 - .L_21)
	.align		4
.L_21:
        /*004c*/ 	.word	index@(_Z5shiftIdEvPT_S0_j)
        /*0050*/ 	.word	0x0000000e


	//----- nvinfo : EIATTR_FRAME_SIZE
	.align		4
.L_22:
        /*0054*/ 	.byte	0x04, 0x11
        /*0056*/ 	.short	(.L_24 - .L_23)
	.align		4
.L_23:
        /*0058*/ 	.word	index@(_Z5shiftIdEvPT_S0_j)
        /*005c*/ 	.word	0x00000000


	//----- nvinfo : EIATTR_REGCOUNT
	.align		4
.L_24:
        /*0060*/ 	.byte	0x04, 0x2f
        /*0062*/ 	.short	(.L_26 - .L_25)
	.align		4
.L_25:
        /*0064*/ 	.word	index@(_Z13compute_errorIdEvPT_S1_S1_j)
        /*0068*/ 	.word	0x00000014


	//----- nvinfo : EIATTR_FRAME_SIZE
	.align		4
.L_26:
        /*006c*/ 	.byte	0x04, 0x11
        /*006e*/ 	.short	(.L_28 - .L_27)
	.align		4
.L_27:
        /*0070*/ 	.word	index@(_Z13compute_errorIdEvPT_S1_S1_j)
        /*0074*/ 	.word	0x00000000


	//----- nvinfo : EIATTR_MIN_STACK_SIZE
	.align		4
.L_28:
        /*0078*/ 	.byte	0x04, 0x12
        /*007a*/ 	.short	(.L_30 - .L_29)
	.align		4
.L_29:
        /*007c*/ 	.word	index@(_Z13compute_errorIdEvPT_S1_S1_j)
        /*0080*/ 	.word	0x00000000


	//----- nvinfo : EIATTR_MIN_STACK_SIZE
	.align		4
.L_30:
        /*0084*/ 	.byte	0x04, 0x12
        /*0086*/ 	.short	(.L_32 - .L_31)
	.align		4
.L_31:
        /*0088*/ 	.word	index@(_Z5shiftIdEvPT_S0_j)
        /*008c*/ 	.word	0x00000000


	//----- nvinfo : EIATTR_MIN_STACK_SIZE
	.align		4
.L_32:
        /*0090*/ 	.byte	0x04, 0x12
        /*0092*/ 	.short	(.L_34 - .L_33)
	.align		4
.L_33:
        /*0094*/ 	.word	index@(_Z5scaleIdEvPT_S0_j)
        /*0098*/ 	.word	0x00000000


	//----- nvinfo : EIATTR_MIN_STACK_SIZE
	.align		4
.L_34:
        /*009c*/ 	.byte	0x04, 0x12
        /*009e*/ 	.short	(.L_36 - .L_35)
	.align		4
.L_35:
        /*00a0*/ 	.word	index@(_Z4spmvIdEvPT_S1_S1_PiS2_j)
        /*00a4*/ 	.word	0x00000000


	//----- nvinfo : EIATTR_MIN_STACK_SIZE
	.align		4
.L_36:
        /*00a8*/ 	.byte	0x04, 0x12
        /*00aa*/ 	.short	(.L_38 - .L_37)
	.align		4
.L_37:
        /*00ac*/ 	.word	index@(_Z9d_set_valIdEvPT_S0_j)
        /*00b0*/ 	.word	0x00000000
.L_38:


//--------------------- .nv.compat                --------------------------
	.section	.nv.compat,"",@"SHT_CUDA_COMPAT_INFO"
	.align	4
        /*0000*/ 	.byte	0x02, 0x09, 0x00, 0x00, 0x02, 0x02, 0x01, 0x00, 0x02, 0x05, 0x05, 0x00, 0x03, 0x07, 0x01, 0x01
        /*0010*/ 	.byte	0x02, 0x03, 0x00, 0x00, 0x02, 0x06, 0x01, 0x00, 0x04, 0x0b, 0x08, 0x00, 0x01, 0x00, 0x00, 0x00
        /*0020*/ 	.byte	0x00, 0x00, 0x00, 0x00


//--------------------- .nv.info._Z13compute_errorIdEvPT_S1_S1_j --------------------------
	.section	.nv.info._Z13compute_errorIdEvPT_S1_S1_j,"",@"SHT_CUDA_INFO"
	.sectionflags	@""
	.align	4


	//----- nvinfo : EIATTR_CUDA_API_VERSION
	.align		4
        /*0000*/ 	.byte	0x04, 0x37
        /*0002*/ 	.short	(.L_40 - .L_39)
.L_39:
        /*0004*/ 	.word	0x00000082


	//----- nvinfo : EIATTR_KPARAM_INFO
	.align		4
.L_40:
        /*0008*/ 	.byte	0x04, 0x17
        /*000a*/ 	.short	(.L_42 - .L_41)
.L_41:
        /*000c*/ 	.word	0x00000000
        /*0010*/ 	.short	0x0003
        /*0012*/ 	.short	0x0018
        /*0014*/ 	.byte	0x00, 0xf0, 0x11, 0x00


	//----- nvinfo : EIATTR_KPARAM_INFO
	.align		4
.L_42:
        /*0018*/ 	.byte	0x04, 0x17
        /*001a*/ 	.short	(.L_44 - .L_43)
.L_43:
        /*001c*/ 	.word	0x00000000
        /*0020*/ 	.short	0x0002
        /*0022*/ 	.short	0x0010
        /*0024*/ 	.byte	0x00, 0xf5, 0x21, 0x00


	//----- nvinfo : EIATTR_KPARAM_INFO
	.align		4
.L_44:
        /*0028*/ 	.byte	0x04, 0x17
        /*002a*/ 	.short	(.L_46 - .L_45)
.L_45:
        /*002c*/ 	.word	0x00000000
        /*0030*/ 	.short	0x0001
        /*0032*/ 	.short	0x0008
        /*0034*/ 	.byte	0x00, 0xf5, 0x21, 0x00


	//----- nvinfo : EIATTR_KPARAM_INFO
	.align		4
.L_46:
        /*0038*/ 	.byte	0x04, 0x17
        /*003a*/ 	.short	(.L_48 - .L_47)
.L_47:
        /*003c*/ 	.word	0x00000000
        /*0040*/ 	.short	0x0000
        /*0042*/ 	.short	0x0000
        /*0044*/ 	.byte	0x00, 0xf5, 0x21, 0x00


	//----- nvinfo : EIATTR_SPARSE_MMA_MASK
	.align		4
.L_48:
        /*0048*/ 	.byte	0x03, 0x50
        /*004a*/ 	.short	0x0000


	//----- nvinfo : EIATTR_MAXREG_COUNT
	.align		4
        /*004c*/ 	.byte	0x03, 0x1b
        /*004e*/ 	.short	0x00ff


	//----- nvinfo : EIATTR_MERCURY_ISA_VERSION
	.align		4
        /*0050*/ 	.byte	0x03, 0x5f
        /*0052*/ 	.short	0x0101


	//----- nvinfo : EIATTR_VRC_CTA_INIT_COUNT
	.align		4
        /*0054*/ 	.byte	0x02, 0x4a
	.zero		1
	.zero		1


	//----- nvinfo : EIATTR_EXIT_INSTR_OFFSETS
	.align		4
        /*0058*/ 	.byte	0x04, 0x1c
        /*005a*/ 	.short	(.L_50 - .L_49)


	//   ....[0]....
.L_49:
        /*005c*/ 	.word	0x00000070


	//   ....[1]....
        /*0060*/ 	.word	0x00000190


	//----- nvinfo : EIATTR_CRS_STACK_SIZE
	.align		4
.L_50:
        /*0064*/ 	.byte	0x04, 0x1e
        /*0066*/ 	.short	(.L_52 - .L_51)
.L_51:
        /*0068*/ 	.word	0x00000000


	//----- nvinfo : EIATTR_CBANK_PARAM_SIZE
	.align		4
.L_52:
        /*006c*/ 	.byte	0x03, 0x19
        /*006e*/ 	.short	0x001c


	//----- nvinfo : EIATTR_PARAM_CBANK
	.align		4
        /*0070*/ 	.byte	0x04, 0x0a
        /*0072*/ 	.short	(.L_54 - .L_53)
	.align		4
.L_53:
        /*0074*/ 	.word	index@(.nv.constant0._Z13compute_errorIdEvPT_S1_S1_j)
        /*0078*/ 	.short	0x0380
        /*007a*/ 	.short	0x001c


	//----- nvinfo : EIATTR_SW_WAR
	.align		4
.L_54:
        /*007c*/ 	.byte	0x04, 0x36
        /*007e*/ 	.short	(.L_56 - .L_55)
.L_55:
        /*0080*/ 	.word	0x00000008
.L_56:


//--------------------- .nv.info._Z5shiftIdEvPT_S0_j --------------------------
	.section	.nv.info._Z5shiftIdEvPT_S0_j,"",@"SHT_CUDA_INFO"
	.sectionflags	@""
	.align	4


	//----- nvinfo : EIATTR_CUDA_API_VERSION
	.align		4
        /*0000*/ 	.byte	0x04, 0x37
        /*0002*/ 	.short	(.L_58 - .L_57)
.L_57:
        /*0004*/ 	.word	0x00000082


	//----- nvinfo : EIATTR_KPARAM_INFO
	.align		4
.L_58:
        /*0008*/ 	.byte	0x04, 0x17
        /*000a*/ 	.short	(.L_60 - .L_59)
.L_59:
        /*000c*/ 	.word	0x00000000
        /*0010*/ 	.short	0x0002
        /*0012*/ 	.short	0x0010
        /*0014*/ 	.byte	0x00, 0xf0, 0x11, 0x00


	//----- nvinfo : EIATTR_KPARAM_INFO
	.align		4
.L_60:
        /*0018*/ 	.byte	0x04, 0x17
        /*001a*/ 	.short	(.L_62 - .L_61)
.L_61:
        /*001c*/ 	.word	0x00000000
        /*0020*/ 	.short	0x0001
        /*0022*/ 	.short	0x0008
        /*0024*/ 	.byte	0x00, 0xf0, 0x21, 0x00


	//----- nvinfo : EIATTR_KPARAM_INFO
	.align		4
.L_62:
        /*0028*/ 	.byte	0x04, 0x17
        /*002a*/ 	.short	(.L_64 - .L_63)
.L_63:
        /*002c*/ 	.word	0x00000000
        /*0030*/ 	.short	0x0000
        /*0032*/ 	.short	0x0000
        /*0034*/ 	.byte	0x00, 0xf5, 0x21, 0x00


	//----- nvinfo : EIATTR_SPARSE_MMA_MASK
	.align		4
.L_64:
        /*0038*/ 	.byte	0x03, 0x50
        /*003a*/ 	.short	0x0000


	//----- nvinfo : EIATTR_MAXREG_COUNT
	.align		4
        /*003c*/ 	.byte	0x03, 0x1b
        /*003e*/ 	.short	0x00ff


	//----- nvinfo : EIATTR_MERCURY_ISA_VERSION
	.align		4
        /*0040*/ 	.byte	0x03, 0x5f
        /*0042*/ 	.short	0x0101


	//----- nvinfo : EIATTR_VRC_CTA_INIT_COUNT
	.align		4
        /*0044*/ 	.byte	0x02, 0x4a
	.zero		1
	.zero		1


	//----- nvinfo : EIATTR_EXIT_INSTR_OFFSETS
	.align		4
        /*0048*/ 	.byte	0x04, 0x1c
        /*004a*/ 	.short	(.L_66 - .L_65)


	//   ....[0]....
.L_65:
        /*004c*/ 	.word	0x00000070


	//   ....[1]....
        /*0050*/ 	.word	0x00000140


	//----- nvinfo : EIATTR_CRS_STACK_SIZE
	.align		4
.L_66:
        /*0054*/ 	.byte	0x04, 0x1e
        /*0056*/ 	.short	(.L_68 - .L_67)
.L_67:
        /*0058*/ 	.word	0x00000000


	//----- nvinfo : EIATTR_CBANK_PARAM_SIZE
	.align		4
.L_68:
        /*005c*/ 	.byte	0x03, 0x19
        /*005e*/ 	.short	0x0014


	//----- nvinfo : EIATTR_PARAM_CBANK
	.align		4
        /*0060*/ 	.byte	0x04, 0x0a
        /*0062*/ 	.short	(.L_70 - .L_69)
	.align		4
.L_69:
        /*0064*/ 	.word	index@(.nv.constant0._Z5shiftIdEvPT_S0_j)
        /*0068*/ 	.short	0x0380
        /*006a*/ 	.short	0x0014


	//----- nvinfo : EIATTR_SW_WAR
	.align		4
.L_70:
        /*006c*/ 	.byte	0x04, 0x36
        /*006e*/ 	.short	(.L_72 - .L_71)
.L_71:
        /*0070*/ 	.word	0x00000008
.L_72:


//--------------------- .nv.info._Z5scaleIdEvPT_S0_j --------------------------
	.section	.nv.info._Z5scaleIdEvPT_S0_j,"",@"SHT_CUDA_INFO"
	.sectionflags	@""
	.align	4


	//----- nvinfo : EIATTR_CUDA_API_VERSION
	.align		4
        /*0000*/ 	.byte	0x04, 0x37
        /*0002*/ 	.short	(.L_74 - .L_73)
.L_73:
        /*0004*/ 	.word	0x00000082


	//----- nvinfo : EIATTR_KPARAM_INFO
	.align		4
.L_74:
        /*0008*/ 	.byte	0x04, 0x17
        /*000a*/ 	.short	(.L_76 - .L_75)
.L_75:
        /*000c*/ 	.word	0x00000000
        /*0010*/ 	.short	0x0002
        /*0012*/ 	.short	0x0010
        /*0014*/ 	.byte	0x00, 0xf0, 0x11, 0x00


	//----- nvinfo : EIATTR_KPARAM_INFO
	.align		4
.L_76:
        /*0018*/ 	.byte	0x04, 0x17
        /*001a*/ 	.short	(.L_78 - .L_77)
.L_77:
        /*001c*/ 	.word	0x00000000
        /*0020*/ 	.short	0x0001
        /*0022*/ 	.short	0x0008
        /*0024*/ 	.byte	0x00, 0xf0, 0x21, 0x00


	//----- nvinfo : EIATTR_KPARAM_INFO
	.align		4
.L_78:
        /*0028*/ 	.byte	0x04, 0x17
        /*002a*/ 	.short	(.L_80 - .L_79)
.L_79:
        /*002c*/ 	.word	0x00000000
        /*0030*/ 	.short	0x0000
        /*0032*/ 	.short	0x0000
        /*0034*/ 	.byte	0x00, 0xf5, 0x21, 0x00


	//----- nvinfo : EIATTR_SPARSE_MMA_MASK
	.align		4
.L_80:
        /*0038*/ 	.byte	0x03, 0x50
        /*003a*/ 	.short	0x0000


	//----- nvinfo : EIATTR_MAXREG_COUNT
	.align		4
        /*003c*/ 	.byte	0x03, 0x1b
        /*003e*/ 	.short	0x00ff


	//----- nvinfo : EIATTR_MERCURY_ISA_VERSION
	.align		4
        /*0040*/ 	.byte	0x03, 0x5f
        /*0042*/ 	.short	0x0101


	//----- nvinfo : EIATTR_VRC_CTA_INIT_COUNT
	.align		4
        /*0044*/ 	.byte	0x02, 0x4a
	.zero		1
	.zero		1


	//----- nvinfo : EIATTR_EXIT_INSTR_OFFSETS
	.align		4
        /*0048*/ 	.byte	0x04, 0x1c
        /*004a*/ 	.short	(.L_82 - .L_81)


	//   ....[0]....
.L_81:
        /*004c*/ 	.word	0x00000070


	//   ....[1]....
        /*0050*/ 	.word	0x00000140


	//----- nvinfo : EIATTR_CRS_STACK_SIZE
	.align		4
.L_82:
        /*0054*/ 	.byte	0x04, 0x1e
        /*0056*/ 	.short	(.L_84 - .L_83)
.L_83:
        /*0058*/ 	.word	0x00000000


	//----- nvinfo : EIATTR_CBANK_PARAM_SIZE
	.align		4
.L_84:
        /*005c*/ 	.byte	0x03, 0x19
        /*005e*/ 	.short	0x0014


	//----- nvinfo : EIATTR_PARAM_CBANK
	.align		4
        /*0060*/ 	.byte	0x04, 0x0a
        /*0062*/ 	.short	(.L_86 - .L_85)
	.align		4
.L_85:
        /*0064*/ 	.word	index@(.nv.constant0._Z5scaleIdEvPT_S0_j)
        /*0068*/ 	.short	0x0380
        /*006a*/ 	.short	0x0014


	//----- nvinfo : EIATTR_SW_WAR
	.align		4
.L_86:
        /*006c*/ 	.byte	0x04, 0x36
        /*006e*/ 	.short	(.L_88 - .L_87)
.L_87:
        /*0070*/ 	.word	0x00000008
.L_88:


//--------------------- .nv.info._Z4spmvIdEvPT_S1_S1_PiS2_j --------------------------
	.section	.nv.info._Z4spmvIdEvPT_S1_S1_PiS2_j,"",@"SHT_CUDA_INFO"
	.sectionflags	@""
	.align	4


	//----- nvinfo : EIATTR_CUDA_API_VERSION
	.align		4
        /*0000*/ 	.byte	0x04, 0x37
        /*0002*/ 	.short	(.L_90 - .L_89)
.L_89:
        /*0004*/ 	.word	0x00000082


	//----- nvinfo : EIATTR_KPARAM_INFO
	.align		4
.L_90:
        /*0008*/ 	.byte	0x04, 0x17
        /*000a*/ 	.short	(.L_92 - .L_91)
.L_91:
        /*000c*/ 	.word	0x00000000
        /*0010*/ 	.short	0x0005
        /*0012*/ 	.short	0x0028
        /*0014*/ 	.byte	0x00, 0xf0, 0x11, 0x00


	//----- nvinfo : EIATTR_KPARAM_INFO
	.align		4
.L_92:
        /*0018*/ 	.byte	0x04, 0x17
        /*001a*/ 	.short	(.L_94 - .L_93)
.L_93:
        /*001c*/ 	.word	0x00000000
        /*0020*/ 	.short	0x0004
        /*0022*/ 	.short	0x0020
        /*0024*/ 	.byte	0x00, 0xf5, 0x21, 0x00


	//----- nvinfo : EIATTR_KPARAM_INFO
	.align		4
.L_94:
        /*0028*/ 	.byte	0x04, 0x17
        /*002a*/ 	.short	(.L_96 - .L_95)
.L_95:
        /*002c*/ 	.word	0x00000000
        /*0030*/ 	.short	0x0003
        /*0032*/ 	.short	0x0018
        /*0034*/ 	.byte	0x00, 0xf5, 0x21, 0x00


	//----- nvinfo : EIATTR_KPARAM_INFO
	.align		4
.L_96:
        /*0038*/ 	.byte	0x04, 0x17
        /*003a*/ 	.short	(.L_98 - .L_97)
.L_97:
        /*003c*/ 	.word	0x00000000
        /*0040*/ 	.short	0x0002
        /*0042*/ 	.short	0x0010
        /*0044*/ 	.byte	0x00, 0xf5, 0x21, 0x00


	//----- nvinfo : EIATTR_KPARAM_INFO
	.align		4
.L_98:
        /*0048*/ 	.byte	0x04, 0x17
        /*004a*/ 	.short	(.L_100 - .L_99)
.L_99:
        /*004c*/ 	.word	0x00000000
        /*0050*/ 	.short	0x0001
        /*0052*/ 	.short	0x0008
        /*0054*/ 	.byte	0x00, 0xf5, 0x21, 0x00


	//----- nvinfo : EIATTR_KPARAM_INFO
	.align		4
.L_100:
        /*0058*/ 	.byte	0x04, 0x17
        /*005a*/ 	.short	(.L_102 - .L_101)
.L_101:
        /*005c*/ 	.word	0x00000000
        /*0060*/ 	.short	0x0000
        /*0062*/ 	.short	0x0000
        /*0064*/ 	.byte	0x00, 0xf5, 0x21, 0x00


	//----- nvinfo : EIATTR_SPARSE_MMA_MASK
	.align		4
.L_102:
        /*0068*/ 	.byte	0x03, 0x50
        /*006a*/ 	.short	0x0000


	//----- nvinfo : EIATTR_MAXREG_COUNT
	.align		4
        /*006c*/ 	.byte	0x03, 0x1b
        /*006e*/ 	.short	0x00ff


	//----- nvinfo : EIATTR_MERCURY_ISA_VERSION
	.align		4
        /*0070*/ 	.byte	0x03, 0x5f
        /*0072*/ 	.short	0x0101


	//----- nvinfo : EIATTR_VRC_CTA_INIT_COUNT
	.align		4
        /*0074*/ 	.byte	0x02, 0x4a
	.zero		1
	.zero		1


	//----- nvinfo : EIATTR_EXIT_INSTR_OFFSETS
	.align		4
        /*0078*/ 	.byte	0x04, 0x1c
        /*007a*/ 	.short	(.L_104 - .L_103)


	//   ....[0]....
.L_103:
        /*007c*/ 	.word	0x00000070


	//   ....[1]....
        /*0080*/ 	.word	0x00000f20


	//----- nvinfo : EIATTR_CRS_STACK_SIZE
	.align		4
.L_104:
        /*0084*/ 	.byte	0x04, 0x1e
        /*0086*/ 	.short	(.L_106 - .L_105)
.L_105:
        /*0088*/ 	.word	0x00000000


	//----- nvinfo : EIATTR_CBANK_PARAM_SIZE
	.align		4
.L_106:
        /*008c*/ 	.byte	0x03, 0x19
        /*008e*/ 	.short	0x002c


	//----- nvinfo : EIATTR_PARAM_CBANK
	.align		4
        /*0090*/ 	.byte	0x04, 0x0a
        /*0092*/ 	.short	(.L_108 - .L_107)
	.align		4
.L_107:
        /*0094*/ 	.word	index@(.nv.constant0._Z4spmvIdEvPT_S1_S1_PiS2_j)
        /*0098*/ 	.short	0x0380
        /*009a*/ 	.short	0x002c


	//----- nvinfo : EIATTR_SW_WAR
	.align		4
.L_108:
        /*009c*/ 	.byte	0x04, 0x36
        /*009e*/ 	.short	(.L_110 - .L_109)
.L_109:
        /*00a0*/ 	.word	0x00000008
.L_110:


//--------------------- .nv.info._Z9d_set_valIdEvPT_S0_j --------------------------
	.section	.nv.info._Z9d_set_valIdEvPT_S0_j,"",@"SHT_CUDA_INFO"
	.sectionflags	@""
	.align	4


	//----- nvinfo : EIATTR_CUDA_API_VERSION
	.align		4
        /*0000*/ 	.byte	0x04, 0x37
        /*0002*/ 	.short	(.L_112 - .L_111)
.L_111:
        /*0004*/ 	.word	0x00000082


	//----- nvinfo : EIATTR_KPARAM_INFO
	.align		4
.L_112:
        /*0008*/ 	.byte	0x04, 0x17
        /*000a*/ 	.short	(.L_114 - .L_113)
.L_113:
        /*000c*/ 	.word	0x00000000
        /*0010*/ 	.short	0x0002
        /*0012*/ 	.short	0x0010
        /*0014*/ 	.byte	0x00, 0xf0, 0x11, 0x00


	//----- nvinfo : EIATTR_KPARAM_INFO
	.align		4
.L_114:
        /*0018*/ 	.byte	0x04, 0x17
        /*001a*/ 	.short	(.L_116 - .L_115)
.L_115:
        /*001c*/ 	.word	0x00000000
        /*0020*/ 	.short	0x0001
        /*0022*/ 	.short	0x0008
        /*0024*/ 	.byte	0x00, 0xf0, 0x21, 0x00


	//----- nvinfo : EIATTR_KPARAM_INFO
	.align		4
.L_116:
        /*0028*/ 	.byte	0x04, 0x17
        /*002a*/ 	.short	(.L_118 - .L_117)
.L_117:
        /*002c*/ 	.word	0x00000000
        /*0030*/ 	.short	0x0000
        /*0032*/ 	.short	0x0000
        /*0034*/ 	.byte	0x00, 0xf5, 0x21, 0x00


	//----- nvinfo : EIATTR_SPARSE_MMA_MASK
	.align		4
.L_118:
        /*0038*/ 	.byte	0x03, 0x50
        /*003a*/ 	.short	0x0000


	//----- nvinfo : EIATTR_MAXREG_COUNT
	.align		4
        /*003c*/ 	.byte	0x03, 0x1b
        /*003e*/ 	.short	0x00ff


	//----- nvinfo : EIATTR_MERCURY_ISA_VERSION
	.align		4
        /*0040*/ 	.byte	0x03, 0x5f
        /*0042*/ 	.short	0x0101


	//----- nvinfo : EIATTR_VRC_CTA_INIT_COUNT
	.align		4
        /*0044*/ 	.byte	0x02, 0x4a
	.zero		1
	.zero		1


	//----- nvinfo : EIATTR_EXIT_INSTR_OFFSETS
	.align		4
        /*0048*/ 	.byte	0x04, 0x1c
        /*004a*/ 	.short	(.L_120 - .L_119)


	//   ....[0]....
.L_119:
        /*004c*/ 	.word	0x00000070


	//   ....[1]....
        /*0050*/ 	.word	0x00000120


	//----- nvinfo : EIATTR_CRS_STACK_SIZE
	.align		4
.L_120:
        /*0054*/ 	.byte	0x04, 0x1e
        /*0056*/ 	.short	(.L_122 - .L_121)
.L_121:
        /*0058*/ 	.word	0x00000000


	//----- nvinfo : EIATTR_CBANK_PARAM_SIZE
	.align		4
.L_122:
        /*005c*/ 	.byte	0x03, 0x19
        /*005e*/ 	.short	0x0014


	//----- nvinfo : EIATTR_PARAM_CBANK
	.align		4
        /*0060*/ 	.byte	0x04, 0x0a
        /*0062*/ 	.short	(.L_124 - .L_123)
	.align		4
.L_123:
        /*0064*/ 	.word	index@(.nv.constant0._Z9d_set_valIdEvPT_S0_j)
        /*0068*/ 	.short	0x0380
        /*006a*/ 	.short	0x0014


	//----- nvinfo : EIATTR_SW_WAR
	.align		4
.L_124:
        /*006c*/ 	.byte	0x04, 0x36
        /*006e*/ 	.short	(.L_126 - .L_125)
.L_125:
        /*0070*/ 	.word	0x00000008
.L_126:


//--------------------- .nv.callgraph             --------------------------
	.section	.nv.callgraph,"",@"SHT_CUDA_CALLGRAPH"
	.align	4
	.sectionentsize	8
	.align		4
        /*0000*/ 	.word	0x00000000
	.align		4
        /*0004*/ 	.word	0xffffffff
	.align		4
        /*0008*/ 	.word	0x00000000
	.align		4
        /*000c*/ 	.word	0xfffffffe
	.align		4
        /*0010*/ 	.word	0x00000000
	.align		4
        /*0014*/ 	.word	0xfffffffd
	.align		4
        /*0018*/ 	.word	0x00000000
	.align		4
        /*001c*/ 	.word	0xfffffffc


//--------------------- .nv.constant4             --------------------------
	.section	.nv.constant4,"a",@progbits
	.align	8
	.align		8
.nv.constant4:
        /*0000*/ 	.dword	precalc_xorwow_matrix
	.align		8
        /*0008*/ 	.dword	precalc_xorwow_offset_matrix
	.align		8
        /*0010*/ 	.dword	mrg32k3aM1
	.align		8
        /*0018*/ 	.dword	mrg32k3aM2
	.align		8
        /*0020*/ 	.dword	mrg32k3aM1SubSeq
	.align		8
        /*0028*/ 	.dword	mrg32k3aM2SubSeq
	.align		8
        /*0030*/ 	.dword	mrg32k3aM1Seq
	.align		8
        /*0038*/ 	.dword	mrg32k3aM2Seq


//--------------------- .nv.constant3             --------------------------
	.section	.nv.constant3,"a",@progbits
	.align	8
.nv.constant3:
	.type		__cr_lgamma_table,@object
	.size		__cr_lgamma_table,(.L_8 - __cr_lgamma_table)
__cr_lgamma_table:
        /*0000*/ 	.byte	0x00, 0x00, 0x00, 0x00, 0x00, 0x00, 0x00, 0x00, 0x00, 0x00, 0x00, 0x00, 0x00, 0x00, 0x00, 0x00
        /*0010*/ 	.byte	0xef, 0x39, 0xfa, 0xfe, 0x42, 0x2e, 0xe6, 0x3f, 0x02, 0x20, 0x2a, 0xfa, 0x0b, 0xab, 0xfc, 0x3f
        /*0020*/ 	.byte	0xf9, 0x2c, 0x92, 0x7c, 0xa7, 0x6c, 0x09, 0x40, 0xc9, 0x79, 0x44, 0x3c, 0x64, 0x26, 0x13, 0x40
        /*0030*/ 	.byte	0xca, 0x01, 0xcf, 0x3a, 0x27, 0x51, 0x1a, 0x40, 0x30, 0xcc, 0x2d, 0xf3, 0xe1, 0x0c, 0x21, 0x40
        /*0040*/ 	.byte	0x0d, 0xb7, 0xfc, 0x82, 0x8e, 0x35, 0x25, 0x40
.L_8:


//--------------------- .text._Z13compute_errorIdEvPT_S1_S1_j --------------------------
	.section	.text._Z13compute_errorIdEvPT_S1_S1_j,"ax",@progbits
	.align	128
        .global         _Z13compute_errorIdEvPT_S1_S1_j
        .type           _Z13compute_errorIdEvPT_S1_S1_j,@function
        .size           _Z13compute_errorIdEvPT_S1_S1_j,(.L_x_19 - _Z13compute_errorIdEvPT_S1_S1_j)
        .other          _Z13compute_errorIdEvPT_S1_S1_j,@"STO_CUDA_ENTRY STV_DEFAULT"
_Z13compute_errorIdEvPT_S1_S1_j:
.text._Z13compute_errorIdEvPT_S1_S1_j:
[----:B------:R-:W-:Y:S01]  /*0000*/  LDC R1, c[0x0][0x37c] ;  /* 0x0000df00ff017b82 */ /* 0x000fe20000000800 */
[----:B------:R-:W0:Y:S07]  /*0010*/  S2R R0, SR_TID.X ;  /* 0x0000000000007919 */ /* 0x000e2e0000002100 */
[----:B------:R-:W0:Y:S01]  /*0020*/  S2UR UR4, SR_CTAID.X ;  /* 0x00000000000479c3 */ /* 0x000e220000002500 */
[----:B------:R-:W1:Y:S07]  /*0030*/  LDCU UR5, c[0x0][0x398] ;  /* 0x00007300ff0577ac */ /* 0x000e6e0008000800 */
[----:B------:R-:W0:Y:S02]  /*0040*/  LDC R17, c[0x0][0x360] ;  /* 0x0000d800ff117b82 */ /* 0x000e240000000800 */
[----:B0-----:R-:W-:-:S05]  /*0050*/  IMAD R0, R17, UR4, R0 ;  /* 0x0000000411007c24 */ /* 0x001fca000f8e0200 */
[----:B-1----:R-:W-:-:S13]  /*0060*/  ISETP.GE.U32.AND P0, PT, R0, UR5, PT ;  /* 0x0000000500007c0c */ /* 0x002fda000bf06070 */
[----:B------:R-:W-:Y:S05]  /*0070*/  @P0 EXIT ;  /* 0x000000000000094d */ /* 0x000fea0003800000 */
[----:B------:R-:W0:Y:S01]  /*0080*/  LDC.64 R10, c[0x0][0x390] ;  /* 0x0000e400ff0a7b82 */ /* 0x000e220000000a00 */
[----:B------:R-:W1:Y:S01]  /*0090*/  LDCU UR4, c[0x0][0x370] ;  /* 0x00006e00ff0477ac */ /* 0x000e620008000800 */
[----:B------:R-:W2:Y:S06]  /*00a0*/  LDCU.64 UR6, c[0x0][0x358] ;  /* 0x00006b00ff0677ac */ /* 0x000eac0008000a00 */
[----:B------:R-:W3:Y:S08]  /*00b0*/  LDC.64 R12, c[0x0][0x380] ;  /* 0x0000e000ff0c7b82 */ /* 0x000ef00000000a00 */
[----:B------:R-:W4:Y:S01]  /*00c0*/  LDC.64 R8, c[0x0][0x388] ;  /* 0x0000e200ff087b82 */ /* 0x000f220000000a00 */
[----:B-1----:R-:W-:-:S07]  /*00d0*/  IMAD R17, R17, UR4, RZ ;  /* 0x0000000411117c24 */ /* 0x002fce000f8e02ff */
.L_x_0:
[----:B----4-:R-:W-:-:S04]  /*00e0*/  IMAD.WIDE R2, R0, 0x8, R8 ;  /* 0x0000000800027825 */ /* 0x010fc800078e0208 */
[----:B0-----:R-:W-:Y:S02]  /*00f0*/  IMAD.WIDE R4, R0, 0x8, R10 ;  /* 0x0000000800047825 */ /* 0x001fe400078e020a */
[----:B--2---:R-:W2:Y:S04]  /*0100*/  LDG.E.64 R2, desc[UR6][R2.64] ;  /* 0x0000000602027981 */ /* 0x004ea8000c1e1b00 */
[----:B------:R-:W2:Y:S02]  /*0110*/  LDG.E.64 R4, desc[UR6][R4.64] ;  /* 0x0000000604047981 */ /* 0x000ea4000c1e1b00 */
[----:B--2---:R-:W-:-:S08]  /*0120*/  DADD R6, R2, -R4 ;  /* 0x0000000002067229 */ /* 0x004fd00000000804 */
[----:B------:R-:W-:Y:S01]  /*0130*/  DADD R14, -RZ, |R6| ;  /* 0x00000000ff0e7229 */ /* 0x000fe20000000506 */
[----:B---3--:R-:W-:Y:S01]  /*0140*/  IMAD.WIDE R6, R0, 0x8, R12 ;  /* 0x0000000800067825 */ /* 0x008fe200078e020c */
[----:B------:R-:W-:-:S05]  /*0150*/  IADD3 R0, PT, PT, R17, R0, RZ ;  /* 0x0000000011007210 */ /* 0x000fca0007ffe0ff */
[----:B------:R1:W-:Y:S01]  /*0160*/  STG.E.64 desc[UR6][R6.64], R14 ;  /* 0x0000000e06007986 */ /* 0x0003e2000c101b06 */
[----:B------:R-:W-:-:S13]  /*0170*/  ISETP.GE.U32.AND P0, PT, R0, UR5, PT ;  /* 0x0000000500007c0c */ /* 0x000fda000bf06070 */
[----:B-1----:R-:W-:Y:S05]  /*0180*/  @!P0 BRA `(.L_x_0) ;  /* 0xfffffffc00d48947 */ /* 0x002fea000383ffff */
[----:B------:R-:W-:Y:S05]  /*0190*/  EXIT ;  /* 0x000000000000794d */ /* 0x000fea0003800000 */
.L_x_1:
[----:B------:R-:W-:-:S00]  /*01a0*/  BRA `(.L_x_1) ;  /* 0xfffffffc00fc7947 */ /* 0x000fc0000383ffff */
[----:B------:R-:W-:-:S00]  /*01b0*/  NOP ;  /* 0x0000000000007918 */ /* 0x000fc00000000000 */
        /* <DEDUP_REMOVED lines=12> */
.L_x_19:


//--------------------- .text._Z5shiftIdEvPT_S0_j --------------------------
	.section	.text._Z5shiftIdEvPT_S0_j,"ax",@progbits
	.align	128
        .global         _Z5shiftIdEvPT_S0_j
        .type           _Z5shiftIdEvPT_S0_j,@function
        .size           _Z5shiftIdEvPT_S0_j,(.L_x_20 - _Z5shiftIdEvPT_S0_j)
        .other          _Z5shiftIdEvPT_S0_j,@"STO_CUDA_ENTRY STV_DEFAULT"
_Z5shiftIdEvPT_S0_j:
.text._Z5shiftIdEvPT_S0_j:
        /* <DEDUP_REMOVED lines=11> */
[----:B------:R-:W3:Y:S01]  /*00b0*/  LDC.64 R8, c[0x0][0x388] ;  /* 0x0000e200ff087b82 */ /* 0x000ee20000000a00 */
[----:B-1----:R-:W-:-:S07]  /*00c0*/  IMAD R11, R11, UR4, RZ ;  /* 0x000000040b0b7c24 */ /* 0x002fce000f8e02ff */
.L_x_2:
[----:B01----:R-:W-:-:S05]  /*00d0*/  IMAD.WIDE R2, R0, 0x8, R6 ;  /* 0x0000000800027825 */ /* 0x003fca00078e0206 */
[----:B--2---:R-:W3:Y:S01]  /*00e0*/  LDG.E.64 R4, desc[UR6][R2.64] ;  /* 0x0000000602047981 */ /* 0x004ee2000c1e1b00 */
[----:B------:R-:W-:-:S04]  /*00f0*/  IADD3 R0, PT, PT, R11, R0, RZ ;  /* 0x000000000b007210 */ /* 0x000fc80007ffe0ff */
[----:B------:R-:W-:Y:S01]  /*0100*/  ISETP.GE.U32.AND P0, PT, R0, UR5, PT ;  /* 0x0000000500007c0c */ /* 0x000fe2000bf06070 */
[----:B---3--:R-:W-:-:S07]  /*0110*/  DADD R4, R4, R8 ;  /* 0x0000000004047229 */ /* 0x008fce0000000008 */
[----:B------:R1:W-:Y:S05]  /*0120*/  STG.E.64 desc[UR6][R2.64], R4 ;  /* 0x0000000402007986 */ /* 0x0003ea000c101b06 */
[----:B------:R-:W-:Y:S05]  /*0130*/  @!P0 BRA `(.L_x_2) ;  /* 0xfffffffc00e48947 */ /* 0x000fea000383ffff */
[----:B------:R-:W-:Y:S05]  /*0140*/  EXIT ;  /* 0x000000000000794d */ /* 0x000fea0003800000 */
.L_x_3:
        /* <DEDUP_REMOVED lines=11> */
.L_x_20:


//--------------------- .text._Z5scaleIdEvPT_S0_j --------------------------
	.section	.text._Z5scaleIdEvPT_S0_j,"ax",@progbits
	.align	128
        .global         _Z5scaleIdEvPT_S0_j
        .type           _Z5scaleIdEvPT_S0_j,@function
        .size           _Z5scaleIdEvPT_S0_j,(.L_x_21 - _Z5scaleIdEvPT_S0_j)
        .other          _Z5scaleIdEvPT_S0_j,@"STO_CUDA_ENTRY STV_DEFAULT"
_Z5scaleIdEvPT_S0_j:
.text._Z5scaleIdEvPT_S0_j:
        /* <DEDUP_REMOVED lines=13> */
.L_x_4:
[----:B01----:R-:W-:-:S05]  /*00d0*/  IMAD.WIDE R2, R0, 0x8, R6 ;  /* 0x0000000800027825 */ /* 0x003fca00078e0206 */
[----:B--2---:R-:W3:Y:S01]  /*00e0*/  LDG.E.64 R4, desc[UR6][R2.64] ;  /* 0x0000000602047981 */ /* 0x004ee2000c1e1b00 */
[----:B------:R-:W-:-:S04]  /*00f0*/  IADD3 R0, PT, PT, R11, R0, RZ ;  /* 0x000000000b007210 */ /* 0x000fc80007ffe0ff */
[----:B------:R-:W-:Y:S01]  /*0100*/  ISETP.GE.U32.AND P0, PT, R0, UR5, PT ;  /* 0x0000000500007c0c */ /* 0x000fe2000bf06070 */
[----:B---3--:R-:W-:-:S07]  /*0110*/  DMUL R4, R4, R8 ;  /* 0x0000000804047228 */ /* 0x008fce0000000000 */
[----:B------:R1:W-:Y:S05]  /*0120*/  STG.E.64 desc[UR6][R2.64], R4 ;  /* 0x0000000402007986 */ /* 0x0003ea000c101b06 */
[----:B------:R-:W-:Y:S05]  /*0130*/  @!P0 BRA `(.L_x_4) ;  /* 0xfffffffc00e48947 */ /* 0x000fea000383ffff */
[----:B------:R-:W-:Y:S05]  /*0140*/  EXIT ;  /* 0x000000000000794d */ /* 0x000fea0003800000 */
.L_x_5:
        /* <DEDUP_REMOVED lines=11> */
.L_x_21:


//--------------------- .text._Z4spmvIdEvPT_S1_S1_PiS2_j --------------------------
	.section	.text._Z4spmvIdEvPT_S1_S1_PiS2_j,"ax",@progbits
	.align	128
        .global         _Z4spmvIdEvPT_S1_S1_PiS2_j
        .type           _Z4spmvIdEvPT_S1_S1_PiS2_j,@function
        .size           _Z4spmvIdEvPT_S1_S1_PiS2_j,(.L_x_22 - _Z4spmvIdEvPT_S1_S1_PiS2_j)
        .other          _Z4spmvIdEvPT_S1_S1_PiS2_j,@"STO_CUDA_ENTRY STV_DEFAULT"
_Z4spmvIdEvPT_S1_S1_PiS2_j:
.text._Z4spmvIdEvPT_S1_S1_PiS2_j:
        /* <DEDUP_REMOVED lines=8> */
[----:B------:R-:W0:Y:S01]  /*0080*/  LDCU.64 UR4, c[0x0][0x3a0] ;  /* 0x00007400ff0477ac */ /* 0x000e220008000a00 */
[----:B------:R-:W1:Y:S01]  /*0090*/  LDCU UR6, c[0x0][0x370] ;  /* 0x00006e00ff0677ac */ /* 0x000e620008000800 */
[----:B------:R-:W2:Y:S01]  /*00a0*/  LDCU.64 UR8, c[0x0][0x358] ;  /* 0x00006b00ff0877ac */ /* 0x000ea20008000a00 */
[----:B0-----:R-:W-:Y:S01]  /*00b0*/  UIADD3 UR4, UP0, UPT, UR4, 0x20, URZ ;  /* 0x0000002004047890 */ /* 0x001fe2000ff1e0ff */
[----:B-1----:R-:W-:-:S03]  /*00c0*/  IMAD R3, R3, UR6, RZ ;  /* 0x0000000603037c24 */ /* 0x002fc6000f8e02ff */
[----:B--2---:R-:W-:-:S12]  /*00d0*/  UIADD3.X UR5, UPT, UPT, URZ, UR5, URZ, UP0, !UPT ;  /* 0x00000005ff057290 */ /* 0x004fd800087fe4ff */
.L_x_15:
[----:B------:R-:W0:Y:S02]  /*00e0*/  LDC.64 R4, c[0x0][0x398] ;  /* 0x0000e600ff047b82 */ /* 0x000e240000000a00 */
[----:B0-----:R-:W-:-:S05]  /*00f0*/  IMAD.WIDE R4, R0, 0x4, R4 ;  /* 0x0000000400047825 */ /* 0x001fca00078e0204 */
[----:B------:R-:W2:Y:S04]  /*0100*/  LDG.E R2, desc[UR8][R4.64] ;  /* 0x0000000804027981 */ /* 0x000ea8000c1e1900 */
[----:B------:R-:W2:Y:S01]  /*0110*/  LDG.E R7, desc[UR8][R4.64+0x4] ;  /* 0x0000040804077981 */ /* 0x000ea2000c1e1900 */
[----:B------:R-:W-:Y:S01]  /*0120*/  BSSY.RECONVERGENT B0, `(.L_x_6) ;  /* 0x00000d8000007945 */ /* 0x000fe20003800200 */
[----:B------:R-:W-:Y:S02]  /*0130*/  CS2R R24, SRZ ;  /* 0x0000000000187805 */ /* 0x000fe4000001ff00 */
[----:B--2---:R-:W-:-:S13]  /*0140*/  ISETP.GE.AND P0, PT, R2, R7, PT ;  /* 0x000000070200720c */ /* 0x004fda0003f06270 */
[----:B------:R-:W-:Y:S05]  /*0150*/  @P0 BRA `(.L_x_7) ;  /* 0x0000000c00500947 */ /* 0x000fea0003800000 */
[CC--:B------:R-:W-:Y:S01]  /*0160*/  IADD3 R4, PT, PT, -R7.reuse, R2.reuse, RZ ;  /* 0x0000000207047210 */ /* 0x0c0fe20007ffe1ff */
[----:B------:R-:W-:Y:S01]  /*0170*/  BSSY.RECONVERGENT B1, `(.L_x_8) ;  /* 0x0000064000017945 */ /* 0x000fe20003800200 */
[----:B------:R-:W-:Y:S02]  /*0180*/  IADD3 R5, PT, PT, R7, -R2, RZ ;  /* 0x8000000207057210 */ /* 0x000fe40007ffe0ff */
[----:B------:R-:W-:Y:S02]  /*0190*/  CS2R R24, SRZ ;  /* 0x0000000000187805 */ /* 0x000fe4000001ff00 */
[----:B------:R-:W-:Y:S02]  /*01a0*/  ISETP.GT.U32.AND P1, PT, R4, -0x10, PT ;  /* 0xfffffff00400780c */ /* 0x000fe40003f24070 */
[----:B------:R-:W-:-:S04]  /*01b0*/  LOP3.LUT R6, R5, 0xf, RZ, 0xc0, !PT ;  /* 0x0000000f05067812 */ /* 0x000fc800078ec0ff */
[----:B------:R-:W-:-:S07]  /*01c0*/  ISETP.NE.AND P0, PT, R6, RZ, PT ;  /* 0x000000ff0600720c */ /* 0x000fce0003f05270 */
[----:B------:R-:W-:Y:S06]  /*01d0*/  @P1 BRA `(.L_x_9) ;  /* 0x0000000400741947 */ /* 0x000fec0003800000 */
[----:B------:R-:W-:Y:S02]  /*01e0*/  LOP3.LUT R4, R5, 0xfffffff0, RZ, 0xc0, !PT ;  /* 0xfffffff005047812 */ /* 0x000fe400078ec0ff */
[----:B------:R-:W-:Y:S02]  /*01f0*/  CS2R R24, SRZ ;  /* 0x0000000000187805 */ /* 0x000fe4000001ff00 */
[----:B------:R-:W-:-:S07]  /*0200*/  IADD3 R4, PT, PT, -R4, RZ, RZ ;  /* 0x000000ff04047210 */ /* 0x000fce0007ffe1ff */
.L_x_10:
[----:B------:R-:W-:Y:S01]  /*0210*/  MOV R28, UR4 ;  /* 0x00000004001c7c02 */ /* 0x000fe20008000f00 */
[----:B------:R-:W0:Y:S01]  /*0220*/  LDC.64 R8, c[0x0][0x390] ;  /* 0x0000e400ff087b82 */ /* 0x000e220000000a00 */
[----:B------:R-:W-:-:S03]  /*0230*/  MOV R29, UR5 ;  /* 0x00000005001d7c02 */ /* 0x000fc60008000f00 */
[----:B------:R-:W-:-:S04]  /*0240*/  IMAD.WIDE R28, R2, 0x4, R28 ;  /* 0x00000004021c7825 */ /* 0x000fc800078e021c */
[----:B------:R-:W1:Y:S01]  /*0250*/  LDC.64 R10, c[0x0][0x388] ;  /* 0x0000e200ff0a7b82 */ /* 0x000e620000000a00 */
[----:B------:R-:W1:Y:S04]  /*0260*/  LDG.E R23, desc[UR8][R28.64+-0x20] ;  /* 0xffffe0081c177981 */ /* 0x000e68000c1e1900 */
[----:B------:R-:W2:Y:S04]  /*0270*/  LDG.E R13, desc[UR8][R28.64+-0x1c] ;  /* 0xffffe4081c0d7981 */ /* 0x000ea8000c1e1900 */
[----:B------:R-:W3:Y:S04]  /*0280*/  LDG.E R7, desc[UR8][R28.64+-0x18] ;  /* 0xffffe8081c077981 */ /* 0x000ee8000c1e1900 */
[----:B------:R-:W4:Y:S01]  /*0290*/  LDG.E R27, desc[UR8][R28.64+-0x14] ;  /* 0xffffec081c1b7981 */ /* 0x000f22000c1e1900 */
[----:B0-----:R-:W-:-:S03]  /*02a0*/  IMAD.WIDE R8, R2, 0x8, R8 ;  /* 0x0000000802087825 */ /* 0x001fc600078e0208 */
[----:B------:R-:W5:Y:S04]  /*02b0*/  LDG.E R21, desc[UR8][R28.64+-0x10] ;  /* 0xfffff0081c157981 */ /* 0x000f68000c1e1900 */
[----:B------:R-:W3:Y:S04]  /*02c0*/  LDG.E.64 R18, desc[UR8][R8.64] ;  /* 0x0000000808127981 */ /* 0x000ee8000c1e1b00 */
[----:B------:R-:W5:Y:S01]  /*02d0*/  LDG.E.64 R16, desc[UR8][R8.64+0x8] ;  /* 0x0000080808107981 */ /* 0x000f62000c1e1b00 */
[----:B-1----:R-:W-:-:S05]  /*02e0*/  IMAD.WIDE R22, R23, 0x8, R10 ;  /* 0x0000000817167825 */ /* 0x002fca00078e020a */
[----:B------:R-:W3:Y:S01]  /*02f0*/  LDG.E.64 R14, desc[UR8][R22.64] ;  /* 0x00000008160e7981 */ /* 0x000ee2000c1e1b00 */
[----:B--2---:R-:W-:-:S06]  /*0300*/  IMAD.WIDE R12, R13, 0x8, R10 ;  /* 0x000000080d0c7825 */ /* 0x004fcc00078e020a */
[----:B------:R-:W2:Y:S01]  /*0310*/  LDG.E.64 R12, desc[UR8][R12.64] ;  /* 0x000000080c0c7981 */ /* 0x000ea2000c1e1b00 */
[----:B----4-:R-:W-:-:S03]  /*0320*/  IMAD.WIDE R26, R27, 0x8, R10 ;  /* 0x000000081b1a7825 */ /* 0x010fc600078e020a */
[----:B------:R-:W4:Y:S01]  /*0330*/  LDG.E R23, desc[UR8][R28.64+-0xc] ;  /* 0xfffff4081c177981 */ /* 0x000f22000c1e1900 */
[----:B---3--:R-:W-:Y:S01]  /*0340*/  DFMA R24, R18, R14, R24 ;  /* 0x0000000e1218722b */ /* 0x008fe20000000018 */
[--C-:B------:R-:W-:Y:S02]  /*0350*/  IMAD.WIDE R18, R7, 0x8, R10.reuse ;  /* 0x0000000807127825 */ /* 0x100fe400078e020a */
[----:B------:R-:W3:Y:S02]  /*0360*/  LDG.E.64 R14, desc[UR8][R8.64+0x10] ;  /* 0x00001008080e7981 */ /* 0x000ee4000c1e1b00 */
[----:B-----5:R-:W-:Y:S02]  /*0370*/  IMAD.WIDE R20, R21, 0x8, R10 ;  /* 0x0000000815147825 */ /* 0x020fe400078e020a */
[----:B------:R-:W5:Y:S04]  /*0380*/  LDG.E R7, desc[UR8][R28.64+-0x4] ;  /* 0xfffffc081c077981 */ /* 0x000f68000c1e1900 */
[----:B------:R-:W3:Y:S01]  /*0390*/  LDG.E.64 R18, desc[UR8][R18.64] ;  /* 0x0000000812127981 */ /* 0x000ee2000c1e1b00 */
[----:B--2---:R-:W-:-:S03]  /*03a0*/  DFMA R24, R16, R12, R24 ;  /* 0x0000000c1018722b */ /* 0x004fc60000000018 */
[----:B------:R-:W2:Y:S04]  /*03b0*/  LDG.E.64 R12, desc[UR8][R8.64+0x18] ;  /* 0x00001808080c7981 */ /* 0x000ea8000c1e1b00 */
[----:B------:R-:W2:Y:S04]  /*03c0*/  LDG.E.64 R16, desc[UR8][R26.64] ;  /* 0x000000081a107981 */ /* 0x000ea8000c1e1b00 */
[----:B------:R-:W5:Y:S01]  /*03d0*/  LDG.E.64 R20, desc[UR8][R20.64] ;  /* 0x0000000814147981 */ /* 0x000f62000c1e1b00 */
[----:B----4-:R-:W-:-:S03]  /*03e0*/  IMAD.WIDE R22, R23, 0x8, R10 ;  /* 0x0000000817167825 */ /* 0x010fc600078e020a */
[----:B------:R-:W4:Y:S01]  /*03f0*/  LDG.E R27, desc[UR8][R28.64] ;  /* 0x000000081c1b7981 */ /* 0x000f22000c1e1900 */
[----:B---3--:R-:W-:-:S03]  /*0400*/  DFMA R18, R14, R18, R24 ;  /* 0x000000120e12722b */ /* 0x008fc60000000018 */
[----:B------:R-:W5:Y:S04]  /*0410*/  LDG.E.64 R14, desc[UR8][R8.64+0x20] ;  /* 0x00002008080e7981 */ /* 0x000f68000c1e1b00 */
[----:B------:R-:W3:Y:S01]  /*0420*/  LDG.E R25, desc[UR8][R28.64+-0x8] ;  /* 0xfffff8081c197981 */ /* 0x000ee2000c1e1900 */
[----:B--2---:R-:W-:-:S03]  /*0430*/  DFMA R16, R12, R16, R18 ;  /* 0x000000100c10722b */ /* 0x004fc60000000012 */
[----:B------:R-:W2:Y:S04]  /*0440*/  LDG.E.64 R18, desc[UR8][R8.64+0x28] ;  /* 0x0000280808127981 */ /* 0x000ea8000c1e1b00 */
[----:B------:R-:W2:Y:S01]  /*0450*/  LDG.E.64 R12, desc[UR8][R22.64] ;  /* 0x00000008160c7981 */ /* 0x000ea2000c1e1b00 */
[----:B----4-:R-:W-:-:S03]  /*0460*/  IMAD.WIDE R26, R27, 0x8, R10 ;  /* 0x000000081b1a7825 */ /* 0x010fc600078e020a */
[----:B------:R-:W4:Y:S01]  /*0470*/  LDG.E R23, desc[UR8][R28.64+0x8] ;  /* 0x000008081c177981 */ /* 0x000f22000c1e1900 */
[----:B-----5:R-:W-:-:S03]  /*0480*/  DFMA R20, R14, R20, R16 ;  /* 0x000000140e14722b */ /* 0x020fc60000000010 */
[----:B------:R-:W5:Y:S01]  /*0490*/  LDG.E.64 R16, desc[UR8][R8.64+0x30] ;  /* 0x0000300808107981 */ /* 0x000f62000c1e1b00 */
[----:B---3--:R-:W-:-:S03]  /*04a0*/  IMAD.WIDE R14, R25, 0x8, R10 ;  /* 0x00000008190e7825 */ /* 0x008fc600078e020a */
[----:B------:R-:W3:Y:S04]  /*04b0*/  LDG.E R25, desc[UR8][R28.64+0x4] ;  /* 0x000004081c197981 */ /* 0x000ee8000c1e1900 */
[----:B------:R-:W5:Y:S01]  /*04c0*/  LDG.E.64 R14, desc[UR8][R14.64] ;  /* 0x000000080e0e7981 */ /* 0x000f62000c1e1b00 */
[----:B--2---:R-:W-:Y:S01]  /*04d0*/  DFMA R18, R18, R12, R20 ;  /* 0x0000000c1212722b */ /* 0x004fe20000000014 */
[----:B------:R-:W-:Y:S02]  /*04e0*/  IMAD.WIDE R20, R7, 0x8, R10 ;  /* 0x0000000807147825 */ /* 0x000fe400078e020a */
[----:B------:R-:W2:Y:S04]  /*04f0*/  LDG.E.64 R12, desc[UR8][R8.64+0x38] ;  /* 0x00003808080c7981 */ /* 0x000ea8000c1e1b00 */
[----:B------:R-:W4:Y:S04]  /*0500*/  LDG.E R7, desc[UR8][R28.64+0xc] ;  /* 0x00000c081c077981 */ /* 0x000f28000c1e1900 */
[----:B------:R-:W2:Y:S01]  /*0510*/  LDG.E.64 R20, desc[UR8][R20.64] ;  /* 0x0000000814147981 */ /* 0x000ea2000c1e1b00 */
[----:B-----5:R-:W-:-:S03]  /*0520*/  DFMA R14, R16, R14, R18 ;  /* 0x0000000e100e722b */ /* 0x020fc60000000012 */
[----:B------:R-:W5:Y:S01]  /*0530*/  LDG.E.64 R18, desc[UR8][R8.64+0x40] ;  /* 0x0000400808127981 */ /* 0x000f62000c1e1b00 */
[----:B---3--:R-:W-:-:S03]  /*0540*/  IMAD.WIDE R24, R25, 0x8, R10 ;  /* 0x0000000819187825 */ /* 0x008fc600078e020a */
[----:B------:R-:W5:Y:S01]  /*0550*/  LDG.E.64 R16, desc[UR8][R26.64] ;  /* 0x000000081a107981 */ /* 0x000f62000c1e1b00 */
[----:B--2---:R-:W-:-:S03]  /*0560*/  DFMA R20, R12, R20, R14 ;  /* 0x000000140c14722b */ /* 0x004fc6000000000e */
[----:B------:R-:W2:Y:S04]  /*0570*/  LDG.E.64 R14, desc[UR8][R8.64+0x48] ;  /* 0x00004808080e7981 */ /* 0x000ea8000c1e1b00 */
[----:B------:R-:W2:Y:S04]  /*0580*/  LDG.E.64 R12, desc[UR8][R24.64] ;  /* 0x00000008180c7981 */ /* 0x000ea8000c1e1b00 */
[----:B------:R-:W3:Y:S04]  /*0590*/  LDG.E R27, desc[UR8][R28.64+0x14] ;  /* 0x000014081c1b7981 */ /* 0x000ee8000c1e1900 */
[----:B------:R-:W3:Y:S01]  /*05a0*/  LDG.E R25, desc[UR8][R28.64+0x18] ;  /* 0x000018081c197981 */ /* 0x000ee2000c1e1900 */
[----:B-----5:R-:W-:Y:S01]  /*05b0*/  DFMA R16, R18, R16, R20 ;  /* 0x000000101210722b */ /* 0x020fe20000000014 */
[----:B----4-:R-:W-:-:S02]  /*05c0*/  IMAD.WIDE R20, R23, 0x8, R10 ;  /* 0x0000000817147825 */ /* 0x010fc400078e020a */
[----:B------:R-:W4:Y:S04]  /*05d0*/  LDG.E.64 R18, desc[UR8][R8.64+0x50] ;  /* 0x0000500808127981 */ /* 0x000f28000c1e1b00 */
[----:B------:R-:W5:Y:S04]  /*05e0*/  LDG.E R23, desc[UR8][R28.64+0x10] ;  /* 0x000010081c177981 */ /* 0x000f68000c1e1900 */
[----:B------:R-:W4:Y:S01]  /*05f0*/  LDG.E.64 R20, desc[UR8][R20.64] ;  /* 0x0000000814147981 */ /* 0x000f22000c1e1b00 */
[----:B--2---:R-:W-:Y:S01]  /*0600*/  DFMA R14, R14, R12, R16 ;  /* 0x0000000c0e0e722b */ /* 0x004fe20000000010 */
[----:B------:R-:W-:-:S02]  /*0610*/  IMAD.WIDE R12, R7, 0x8, R10 ;  /* 0x00000008070c7825 */ /* 0x000fc400078e020a */
[----:B------:R-:W2:Y:S04]  /*0620*/  LDG.E.64 R16, desc[UR8][R8.64+0x58] ;  /* 0x0000580808107981 */ /* 0x000ea8000c1e1b00 */
[----:B------:R-:W2:Y:S04]  /*0630*/  LDG.E R7, desc[UR8][R28.64+0x1c] ;  /* 0x00001c081c077981 */ /* 0x000ea8000c1e1900 */
[----:B------:R-:W2:Y:S01]  /*0640*/  LDG.E.64 R12, desc[UR8][R12.64] ;  /* 0x000000080c0c7981 */ /* 0x000ea2000c1e1b00 */
[----:B-----5:R-:W-:Y:S01]  /*0650*/  IMAD.WIDE R22, R23, 0x8, R10 ;  /* 0x0000000817167825 */ /* 0x020fe200078e020a */
[----:B----4-:R-:W-:-:S02]  /*0660*/  DFMA R14, R18, R20, R14 ;  /* 0x00000014120e722b */ /* 0x010fc4000000000e */
[----:B------:R-:W4:Y:S01]  /*0670*/  LDG.E.64 R18, desc[UR8][R8.64+0x60] ;  /* 0x0000600808127981 */ /* 0x000f22000c1e1b00 */
[----:B---3--:R-:W-:-:S03]  /*0680*/  IMAD.WIDE R20, R27, 0x8, R10 ;  /* 0x000000081b147825 */ /* 0x008fc600078e020a */
[----:B------:R-:W4:Y:S04]  /*0690*/  LDG.E.64 R22, desc[UR8][R22.64] ;  /* 0x0000000816167981 */ /* 0x000f28000c1e1b00 */
[----:B------:R-:W3:Y:S01]  /*06a0*/  LDG.E.64 R20, desc[UR8][R20.64] ;  /* 0x0000000814147981 */ /* 0x000ee2000c1e1b00 */
[----:B--2---:R-:W-:-:S03]  /*06b0*/  DFMA R14, R16, R12, R14 ;  /* 0x0000000c100e722b */ /* 0x004fc6000000000e */
[----:B------:R-:W2:Y:S01]  /*06c0*/  LDG.E.64 R26, desc[UR8][R8.64+0x78] ;  /* 0x00007808081a7981 */ /* 0x000ea2000c1e1b00 */
[----:B------:R-:W-:-:S03]  /*06d0*/  IMAD.WIDE R16, R25, 0x8, R10 ;  /* 0x0000000819107825 */ /* 0x000fc600078e020a */
[----:B------:R-:W3:Y:S01]  /*06e0*/  LDG.E.64 R12, desc[UR8][R8.64+0x68] ;  /* 0x00006808080c7981 */ /* 0x000ee2000c1e1b00 */
[----:B------:R-:W-:-:S03]  /*06f0*/  IMAD.WIDE R10, R7, 0x8, R10 ;  /* 0x00000008070a7825 */ /* 0x000fc600078e020a */
[----:B------:R-:W5:Y:S04]  /*0700*/  LDG.E.64 R16, desc[UR8][R16.64] ;  /* 0x0000000810107981 */ /* 0x000f68000c1e1b00 */
[----:B------:R-:W5:Y:S04]  /*0710*/  LDG.E.64 R24, desc[UR8][R8.64+0x70] ;  /* 0x0000700808187981 */ /* 0x000f68000c1e1b00 */
[----:B------:R-:W2:Y:S01]  /*0720*/  LDG.E.64 R10, desc[UR8][R10.64] ;  /* 0x000000080a0a7981 */ /* 0x000ea2000c1e1b00 */
[----:B------:R-:W-:-:S04]  /*0730*/  IADD3 R4, PT, PT, R4, 0x10, RZ ;  /* 0x0000001004047810 */ /* 0x000fc80007ffe0ff */
[----:B------:R-:W-:Y:S02]  /*0740*/  ISETP.NE.AND P1, PT, R4, RZ, PT ;  /* 0x000000ff0400720c */ /* 0x000fe40003f25270 */
[----:B------:R-:W-:Y:S01]  /*0750*/  IADD3 R2, PT, PT, R2, 0x10, RZ ;  /* 0x0000001002027810 */ /* 0x000fe20007ffe0ff */
[----:B----4-:R-:W-:-:S08]  /*0760*/  DFMA R14, R18, R22, R14 ;  /* 0x00000016120e722b */ /* 0x010fd0000000000e */
[----:B---3--:R-:W-:-:S08]  /*0770*/  DFMA R12, R12, R20, R14 ;  /* 0x000000140c0c722b */ /* 0x008fd0000000000e */
[----:B-----5:R-:W-:-:S08]  /*0780*/  DFMA R24, R24, R16, R12 ;  /* 0x000000101818722b */ /* 0x020fd0000000000c */
[----:B--2---:R-:W-:Y:S01]  /*0790*/  DFMA R24, R26, R10, R24 ;  /* 0x0000000a1a18722b */ /* 0x004fe20000000018 */
[----:B------:R-:W-:Y:S10]  /*07a0*/  @P1 BRA `(.L_x_10) ;  /* 0xfffffff800981947 */ /* 0x000ff4000383ffff */
.L_x_9:
[----:B------:R-:W-:Y:S05]  /*07b0*/  BSYNC.RECONVERGENT B1 ;  /* 0x0000000000017941 */ /* 0x000fea0003800200 */
.L_x_8:
[----:B------:R-:W-:Y:S05]  /*07c0*/  @!P0 BRA `(.L_x_7) ;  /* 0x0000000400b48947 */ /* 0x000fea0003800000 */
[----:B------:R-:W-:Y:S01]  /*07d0*/  ISETP.GE.U32.AND P0, PT, R6, 0x8, PT ;  /* 0x000000080600780c */ /* 0x000fe20003f06070 */
[----:B------:R-:W-:Y:S01]  /*07e0*/  BSSY.RECONVERGENT B1, `(.L_x_11) ;  /* 0x0000032000017945 */ /* 0x000fe20003800200 */
[----:B------:R-:W-:-:S04]  /*07f0*/  LOP3.LUT R4, R5, 0x7, RZ, 0xc0, !PT ;  /* 0x0000000705047812 */ /* 0x000fc800078ec0ff */
[----:B------:R-:W-:-:S07]  /*0800*/  ISETP.NE.AND P1, PT, R4, RZ, PT ;  /* 0x000000ff0400720c */ /* 0x000fce0003f25270 */
[----:B------:R-:W-:Y:S06]  /*0810*/  @!P0 BRA `(.L_x_12) ;  /* 0x0000000000b88947 */ /* 0x000fec0003800000 */
[----:B------:R-:W0:Y:S08]  /*0820*/  LDC.64 R28, c[0x0][0x3a0] ;  /* 0x0000e800ff1c7b82 */ /* 0x000e300000000a00 */
[----:B------:R-:W1:Y:S08]  /*0830*/  LDC.64 R8, c[0x0][0x388] ;  /* 0x0000e200ff087b82 */ /* 0x000e700000000a00 */
[----:B------:R-:W2:Y:S01]  /*0840*/  LDC.64 R6, c[0x0][0x390] ;  /* 0x0000e400ff067b82 */ /* 0x000ea20000000a00 */
[----:B0-----:R-:W-:-:S05]  /*0850*/  IMAD.WIDE R28, R2, 0x4, R28 ;  /* 0x00000004021c7825 */ /* 0x001fca00078e021c */
[----:B------:R-:W1:Y:S04]  /*0860*/  LDG.E R17, desc[UR8][R28.64] ;  /* 0x000000081c117981 */ /* 0x000e68000c1e1900 */
[----:B------:R-:W3:Y:S04]  /*0870*/  LDG.E R27, desc[UR8][R28.64+0x4] ;  /* 0x000004081c1b7981 */ /* 0x000ee8000c1e1900 */
[----:B------:R-:W4:Y:S01]  /*0880*/  LDG.E R15, desc[UR8][R28.64+0x8] ;  /* 0x000008081c0f7981 */ /* 0x000f22000c1e1900 */
[----:B--2---:R-:W-:-:S03]  /*0890*/  IMAD.WIDE R6, R2, 0x8, R6 ;  /* 0x0000000802067825 */ /* 0x004fc600078e0206 */
[----:B------:R-:W2:Y:S04]  /*08a0*/  LDG.E R13, desc[UR8][R28.64+0xc] ;  /* 0x00000c081c0d7981 */ /* 0x000ea8000c1e1900 */
[----:B------:R-:W5:Y:S04]  /*08b0*/  LDG.E.64 R18, desc[UR8][R6.64] ;  /* 0x0000000806127981 */ /* 0x000f68000c1e1b00 */
[----:B------:R-:W5:Y:S04]  /*08c0*/  LDG.E.64 R10, desc[UR8][R6.64+0x8] ;  /* 0x00000808060a7981 */ /* 0x000f68000c1e1b00 */
[----:B------:R-:W5:Y:S01]  /*08d0*/  LDG.E R21, desc[UR8][R28.64+0x14] ;  /* 0x000014081c157981 */ /* 0x000f62000c1e1900 */
[----:B-1----:R-:W-:-:S06]  /*08e0*/  IMAD.WIDE R16, R17, 0x8, R8 ;  /* 0x0000000811107825 */ /* 0x002fcc00078e0208 */
[----:B------:R-:W5:Y:S01]  /*08f0*/  LDG.E.64 R16, desc[UR8][R16.64] ;  /* 0x0000000810107981 */ /* 0x000f62000c1e1b00 */
[----:B---3--:R-:W-:-:S05]  /*0900*/  IMAD.WIDE R26, R27, 0x8, R8 ;  /* 0x000000081b1a7825 */ /* 0x008fca00078e0208 */
[----:B------:R-:W3:Y:S01]  /*0910*/  LDG.E.64 R22, desc[UR8][R26.64] ;  /* 0x000000081a167981 */ /* 0x000ee2000c1e1b00 */
[----:B----4-:R-:W-:-:S06]  /*0920*/  IMAD.WIDE R14, R15, 0x8, R8 ;  /* 0x000000080f0e7825 */ /* 0x010fcc00078e0208 */
[----:B------:R-:W4:Y:S01]  /*0930*/  LDG.E.64 R14, desc[UR8][R14.64] ;  /* 0x000000080e0e7981 */ /* 0x000f22000c1e1b00 */
[----:B--2---:R-:W-:-:S03]  /*0940*/  IMAD.WIDE R12, R13, 0x8, R8 ;  /* 0x000000080d0c7825 */ /* 0x004fc600078e0208 */
[----:B------:R-:W2:Y:S04]  /*0950*/  LDG.E R27, desc[UR8][R28.64+0x1c] ;  /* 0x00001c081c1b7981 */ /* 0x000ea8000c1e1900 */
[----:B------:R-:W2:Y:S01]  /*0960*/  LDG.E.64 R12, desc[UR8][R12.64] ;  /* 0x000000080c0c7981 */ /* 0x000ea2000c1e1b00 */
[----:B-----5:R-:W-:-:S03]  /*0970*/  DFMA R24, R18, R16, R24 ;  /* 0x000000101218722b */ /* 0x020fc60000000018 */
[----:B------:R-:W5:Y:S04]  /*0980*/  LDG.E R19, desc[UR8][R28.64+0x10] ;  /* 0x000010081c137981 */ /* 0x000f68000c1e1900 */
[----:B------:R-:W4:Y:S01]  /*0990*/  LDG.E.64 R16, desc[UR8][R6.64+0x10] ;  /* 0x0000100806107981 */ /* 0x000f22000c1e1b00 */
[----:B---3--:R-:W-:-:S03]  /*09a0*/  DFMA R22, R10, R22, R24 ;  /* 0x000000160a16722b */ /* 0x008fc60000000018 */
[----:B------:R-:W2:Y:S04]  /*09b0*/  LDG.E.64 R10, desc[UR8][R6.64+0x18] ;  /* 0x00001808060a7981 */ /* 0x000ea8000c1e1b00 */
[----:B------:R-:W3:Y:S01]  /*09c0*/  LDG.E R25, desc[UR8][R28.64+0x18] ;  /* 0x000018081c197981 */ /* 0x000ee2000c1e1900 */
[----:B------:R-:W-:-:S06]  /*09d0*/  IMAD.WIDE R20, R21, 0x8, R8 ;  /* 0x0000000815147825 */ /* 0x000fcc00078e0208 */
[----:B------:R-:W3:Y:S01]  /*09e0*/  LDG.E.64 R20, desc[UR8][R20.64] ;  /* 0x0000000814147981 */ /* 0x000ee2000c1e1b00 */
[----:B-----5:R-:W-:Y:S01]  /*09f0*/  IMAD.WIDE R18, R19, 0x8, R8 ;  /* 0x0000000813127825 */ /* 0x020fe200078e0208 */
[----:B----4-:R-:W-:Y:S02]  /*0a00*/  DFMA R14, R16, R14, R22 ;  /* 0x0000000e100e722b */ /* 0x010fe40000000016 */
[----:B------:R-:W4:Y:S04]  /*0a10*/  LDG.E.64 R16, desc[UR8][R6.64+0x20] ;  /* 0x0000200806107981 */ /* 0x000f28000c1e1b00 */
[----:B------:R-:W4:Y:S02]  /*0a20*/  LDG.E.64 R18, desc[UR8][R18.64] ;  /* 0x0000000812127981 */ /* 0x000f24000c1e1b00 */
[----:B--2---:R-:W-:-:S02]  /*0a30*/  DFMA R10, R10, R12, R14 ;  /* 0x0000000c0a0a722b */ /* 0x004fc4000000000e */
[----:B------:R-:W2:Y:S01]  /*0a40*/  LDG.E.64 R22, desc[UR8][R6.64+0x28] ;  /* 0x0000280806167981 */ /* 0x000ea2000c1e1b00 */
[----:B---3--:R-:W-:-:S03]  /*0a50*/  IMAD.WIDE R12, R25, 0x8, R8 ;  /* 0x00000008190c7825 */ /* 0x008fc600078e0208 */
[----:B------:R-:W3:Y:S01]  /*0a60*/  LDG.E.64 R14, desc[UR8][R6.64+0x30] ;  /* 0x00003008060e7981 */ /* 0x000ee2000c1e1b00 */
[----:B------:R-:W-:-:S03]  /*0a70*/  IMAD.WIDE R8, R27, 0x8, R8 ;  /* 0x000000081b087825 */ /* 0x000fc600078e0208 */
[----:B------:R-:W3:Y:S04]  /*0a80*/  LDG.E.64 R12, desc[UR8][R12.64] ;  /* 0x000000080c0c7981 */ /* 0x000ee8000c1e1b00 */
[----:B------:R-:W5:Y:S04]  /*0a90*/  LDG.E.64 R24, desc[UR8][R6.64+0x38] ;  /* 0x0000380806187981 */ /* 0x000f68000c1e1b00 */
[----:B------:R-:W5:Y:S01]  /*0aa0*/  LDG.E.64 R8, desc[UR8][R8.64] ;  /* 0x0000000808087981 */ /* 0x000f62000c1e1b00 */
[----:B------:R-:W-:Y:S01]  /*0ab0*/  IADD3 R2, PT, PT, R2, 0x8, RZ ;  /* 0x0000000802027810 */ /* 0x000fe20007ffe0ff */
[----:B----4-:R-:W-:-:S08]  /*0ac0*/  DFMA R10, R16, R18, R10 ;  /* 0x00000012100a722b */ /* 0x010fd0000000000a */
[----:B--2---:R-:W-:-:S08]  /*0ad0*/  DFMA R10, R22, R20, R10 ;  /* 0x00000014160a722b */ /* 0x004fd0000000000a */
[----:B---3--:R-:W-:-:S08]  /*0ae0*/  DFMA R10, R14, R12, R10 ;  /* 0x0000000c0e0a722b */ /* 0x008fd0000000000a */
[----:B-----5:R-:W-:-:S11]  /*0af0*/  DFMA R24, R24, R8, R10 ;  /* 0x000000081818722b */ /* 0x020fd6000000000a */
.L_x_12:
[----:B------:R-:W-:Y:S05]  /*0b00*/  BSYNC.RECONVERGENT B1 ;  /* 0x0000000000017941 */ /* 0x000fea0003800200 */
.L_x_11:
        /* <DEDUP_REMOVED lines=12> */
[----:B------:R-:W4:Y:S04]  /*0bd0*/  LDG.E R5, desc[UR8][R6.64+0x8] ;  /* 0x0000080806057981 */ /* 0x000f28000c1e1900 */
[----:B------:R-:W5:Y:S01]  /*0be0*/  LDG.E R17, desc[UR8][R6.64+0xc] ;  /* 0x00000c0806117981 */ /* 0x000f62000c1e1900 */
[----:B--2---:R-:W-:-:S05]  /*0bf0*/  IMAD.WIDE R20, R2, 0x8, R20 ;  /* 0x0000000802147825 */ /* 0x004fca00078e0214 */
[----:B------:R-:W2:Y:S04]  /*0c00*/  LDG.E.64 R12, desc[UR8][R20.64] ;  /* 0x00000008140c7981 */ /* 0x000ea8000c1e1b00 */
[----:B------:R-:W2:Y:S01]  /*0c10*/  LDG.E.64 R8, desc[UR8][R20.64+0x8] ;  /* 0x0000080814087981 */ /* 0x000ea2000c1e1b00 */
[----:B-1----:R-:W-:-:S04]  /*0c20*/  IMAD.WIDE R14, R15, 0x8, R18 ;  /* 0x000000080f0e7825 */ /* 0x002fc800078e0212 */
[--C-:B---3--:R-:W-:Y:S02]  /*0c30*/  IMAD.WIDE R10, R11, 0x8, R18.reuse ;  /* 0x000000080b0a7825 */ /* 0x108fe400078e0212 */
[----:B------:R-:W2:Y:S04]  /*0c40*/  LDG.E.64 R14, desc[UR8][R14.64] ;  /* 0x000000080e0e7981 */ /* 0x000ea8000c1e1b00 */
[----:B------:R-:W3:Y:S01]  /*0c50*/  LDG.E.64 R10, desc[UR8][R10.64] ;  /* 0x000000080a0a7981 */ /* 0x000ee2000c1e1b00 */
[----:B----4-:R-:W-:-:S03]  /*0c60*/  IMAD.WIDE R26, R5, 0x8, R18 ;  /* 0x00000008051a7825 */ /* 0x010fc600078e0212 */
[----:B------:R-:W4:Y:S01]  /*0c70*/  LDG.E.64 R4, desc[UR8][R20.64+0x10] ;  /* 0x0000100814047981 */ /* 0x000f22000c1e1b00 */
[----:B-----5:R-:W-:-:S03]  /*0c80*/  IMAD.WIDE R22, R17, 0x8, R18 ;  /* 0x0000000811167825 */ /* 0x020fc600078e0212 */
[----:B------:R-:W4:Y:S04]  /*0c90*/  LDG.E.64 R6, desc[UR8][R26.64] ;  /* 0x000000081a067981 */ /* 0x000f28000c1e1b00 */
[----:B------:R-:W5:Y:S04]  /*0ca0*/  LDG.E.64 R18, desc[UR8][R20.64+0x18] ;  /* 0x0000180814127981 */ /* 0x000f68000c1e1b00 */
[----:B------:R-:W5:Y:S01]  /*0cb0*/  LDG.E.64 R22, desc[UR8][R22.64] ;  /* 0x0000000816167981 */ /* 0x000f62000c1e1b00 */
[----:B------:R-:W-:Y:S01]  /*0cc0*/  IADD3 R2, PT, PT, R2, 0x4, RZ ;  /* 0x0000000402027810 */ /* 0x000fe20007ffe0ff */
[----:B--2---:R-:W-:-:S08]  /*0cd0*/  DFMA R12, R12, R14, R24 ;  /* 0x0000000e0c0c722b */ /* 0x004fd00000000018 */
[----:B---3--:R-:W-:-:S08]  /*0ce0*/  DFMA R8, R8, R10, R12 ;  /* 0x0000000a0808722b */ /* 0x008fd0000000000c */
[----:B----4-:R-:W-:-:S08]  /*0cf0*/  DFMA R4, R4, R6, R8 ;  /* 0x000000060404722b */ /* 0x010fd00000000008 */
[----:B-----5:R-:W-:-:S11]  /*0d00*/  DFMA R24, R18, R22, R4 ;  /* 0x000000161218722b */ /* 0x020fd60000000004 */
.L_x_14:
[----:B------:R-:W-:Y:S05]  /*0d10*/  BSYNC.RECONVERGENT B1 ;  /* 0x0000000000017941 */ /* 0x000fea0003800200 */
.L_x_13:
[----:B------:R-:W-:Y:S05]  /*0d20*/  @!P1 BRA `(.L_x_7) ;  /* 0x00000000005c9947 */ /* 0x000fea0003800000 */
[----:B------:R-:W0:Y:S08]  /*0d30*/  LDC.64 R14, c[0x0][0x3a0] ;  /* 0x0000e800ff0e7b82 */ /* 0x000e300000000a00 */
[----:B------:R-:W1:Y:S08]  /*0d40*/  LDC.64 R4, c[0x0][0x388] ;  /* 0x0000e200ff047b82 */ /* 0x000e700000000a00 */
[----:B------:R-:W2:Y:S01]  /*0d50*/  LDC.64 R6, c[0x0][0x390] ;  /* 0x0000e400ff067b82 */ /* 0x000ea20000000a00 */
[----:B0-----:R-:W-:-:S05]  /*0d60*/  IMAD.WIDE R14, R2, 0x4, R14 ;  /* 0x00000004020e7825 */ /* 0x001fca00078e020e */
[----:B------:R-:W1:Y:S01]  /*0d70*/  LDG.E R11, desc[UR8][R14.64] ;  /* 0x000000080e0b7981 */ /* 0x000e62000c1e1900 */
[----:B--2---:R-:W-:-:S05]  /*0d80*/  IMAD.WIDE R6, R2, 0x8, R6 ;  /* 0x0000000802067825 */ /* 0x004fca00078e0206 */
[----:B------:R-:W2:Y:S01]  /*0d90*/  LDG.E.64 R8, desc[UR8][R6.64] ;  /* 0x0000000806087981 */ /* 0x000ea2000c1e1b00 */
[----:B-1----:R-:W-:-:S06]  /*0da0*/  IMAD.WIDE R10, R11, 0x8, R4 ;  /* 0x000000080b0a7825 */ /* 0x002fcc00078e0204 */
[----:B------:R-:W2:Y:S01]  /*0db0*/  LDG.E.64 R10, desc[UR8][R10.64] ;  /* 0x000000080a0a7981 */ /* 0x000ea2000c1e1b00 */
[----:B------:R-:W-:Y:S01]  /*0dc0*/  ISETP.NE.AND P0, PT, R16, 0x1, PT ;  /* 0x000000011000780c */ /* 0x000fe20003f05270 */
[----:B--2---:R-:W-:-:S12]  /*0dd0*/  DFMA R24, R8, R10, R24 ;  /* 0x0000000a0818722b */ /* 0x004fd80000000018 */
[----:B------:R-:W-:Y:S05]  /*0de0*/  @!P0 BRA `(.L_x_7) ;  /* 0x00000000002c8947 */ /* 0x000fea0003800000 */
[----:B------:R-:W-:Y:S01]  /*0df0*/  ISETP.NE.AND P0, PT, R16, 0x2, PT ;  /* 0x000000021000780c */ /* 0x000fe20003f05270 */
[----:B------:R-:W2:Y:S04]  /*0e00*/  LDG.E R11, desc[UR8][R14.64+0x4] ;  /* 0x000004080e0b7981 */ /* 0x000ea8000c1e1900 */
[----:B------:R-:W3:Y:S08]  /*0e10*/  LDG.E.64 R8, desc[UR8][R6.64+0x8] ;  /* 0x0000080806087981 */ /* 0x000ef0000c1e1b00 */
[----:B------:R-:W4:Y:S01]  /*0e20*/  @P0 LDG.E R13, desc[UR8][R14.64+0x8] ;  /* 0x000008080e0d0981 */ /* 0x000f22000c1e1900 */
[----:B--2---:R-:W-:-:S06]  /*0e30*/  IMAD.WIDE R10, R11, 0x8, R4 ;  /* 0x000000080b0a7825 */ /* 0x004fcc00078e0204 */
[----:B------:R-:W3:Y:S01]  /*0e40*/  LDG.E.64 R10, desc[UR8][R10.64] ;  /* 0x000000080a0a7981 */ /* 0x000ee2000c1e1b00 */
[----:B----4-:R-:W-:-:S03]  /*0e50*/  @P0 IMAD.WIDE R12, R13, 0x8, R4 ;  /* 0x000000080d0c0825 */ /* 0x010fc600078e0204 */
[----:B------:R-:W2:Y:S04]  /*0e60*/  @P0 LDG.E.64 R4, desc[UR8][R6.64+0x10] ;  /* 0x0000100806040981 */ /* 0x000ea8000c1e1b00 */
[----:B------:R-:W2:Y:S01]  /*0e70*/  @P0 LDG.E.64 R12, desc[UR8][R12.64] ;  /* 0x000000080c0c0981 */ /* 0x000ea2000c1e1b00 */
[----:B---3--:R-:W-:-:S08]  /*0e80*/  DFMA R24, R8, R10, R24 ;  /* 0x0000000a0818722b */ /* 0x008fd00000000018 */
[----:B--2---:R-:W-:-:S11]  /*0e90*/  @P0 DFMA R24, R4, R12, R24 ;  /* 0x0000000c0418022b */ /* 0x004fd60000000018 */
.L_x_7:
[----:B------:R-:W-:Y:S05]  /*0ea0*/  BSYNC.RECONVERGENT B0 ;  /* 0x0000000000007941 */ /* 0x000fea0003800200 */
.L_x_6:
[----:B------:R-:W0:Y:S01]  /*0eb0*/  LDC.64 R4, c[0x0][0x380] ;  /* 0x0000e000ff047b82 */ /* 0x000e220000000a00 */
[----:B------:R-:W1:Y:S01]  /*0ec0*/  LDCU UR6, c[0x0][0x3a8] ;  /* 0x00007500ff0677ac */ /* 0x000e620008000800 */
[----:B0-----:R-:W-:Y:S01]  /*0ed0*/  IMAD.WIDE R4, R0, 0x8, R4 ;  /* 0x0000000800047825 */ /* 0x001fe200078e0204 */
[----:B------:R-:W-:-:S04]  /*0ee0*/  IADD3 R0, PT, PT, R3, R0, RZ ;  /* 0x0000000003007210 */ /* 0x000fc80007ffe0ff */
[----:B------:R0:W-:Y:S01]  /*0ef0*/  STG.E.64 desc[UR8][R4.64], R24 ;  /* 0x0000001804007986 */ /* 0x0001e2000c101b08 */
[----:B-1----:R-:W-:-:S13]  /*0f00*/  ISETP.GE.U32.AND P0, PT, R0, UR6, PT ;  /* 0x0000000600007c0c */ /* 0x002fda000bf06070 */
[----:B0-----:R-:W-:Y:S05]  /*0f10*/  @!P0 BRA `(.L_x_15) ;  /* 0xfffffff000708947 */ /* 0x001fea000383ffff */
[----:B------:R-:W-:Y:S05]  /*0f20*/  EXIT ;  /* 0x000000000000794d */ /* 0x000fea0003800000 */
.L_x_16:
        /* <DEDUP_REMOVED lines=13> */
.L_x_22:


//--------------------- .text._Z9d_set_valIdEvPT_S0_j --------------------------
	.section	.text._Z9d_set_valIdEvPT_S0_j,"ax",@progbits
	.align	128
        .global         _Z9d_set_valIdEvPT_S0_j
        .type           _Z9d_set_valIdEvPT_S0_j,@function
        .size           _Z9d_set_valIdEvPT_S0_j,(.L_x_23 - _Z9d_set_valIdEvPT_S0_j)
        .other          _Z9d_set_valIdEvPT_S0_j,@"STO_CUDA_ENTRY STV_DEFAULT"
_Z9d_set_valIdEvPT_S0_j:
.text._Z9d_set_valIdEvPT_S0_j:
        /* <DEDUP_REMOVED lines=13> */
.L_x_17:
[----:B0-----:R-:W-:Y:S01]  /*00d0*/  IMAD.WIDE R2, R0, 0x8, R4 ;  /* 0x0000000800027825 */ /* 0x001fe200078e0204 */
[----:B------:R-:W-:-:S04]  /*00e0*/  IADD3 R0, PT, PT, R9, R0, RZ ;  /* 0x0000000009007210 */ /* 0x000fc80007ffe0ff */
[----:B--23--:R1:W-:Y:S01]  /*00f0*/  STG.E.64 desc[UR6][R2.64], R6 ;  /* 0x0000000602007986 */ /* 0x00c3e2000c101b06 */
[----:B------:R-:W-:-:S13]  /*0100*/  ISETP.GE.U32.AND P0, PT, R0, UR5, PT ;  /* 0x0000000500007c0c */ /* 0x000fda000bf06070 */
[----:B-1----:R-:W-:Y:S05]  /*0110*/  @!P0 BRA `(.L_x_17) ;  /* 0xfffffffc00ec8947 */ /* 0x002fea000383ffff */
[----:B------:R-:W-:Y:S05]  /*0120*/  EXIT ;  /* 0x000000000000794d */ /* 0x000fea0003800000 */
.L_x_18:
        /* <DEDUP_REMOVED lines=13> */
.L_x_23:


//--------------------- .nv.global.init           --------------------------
	.section	.nv.global.init,"aw",@progbits
	.align	4
.nv.global.init:
	.type		mrg32k3aM1SubSeq,@object
	.size		mrg32k3aM1SubSeq,(mrg32k3aM2SubSeq - mrg32k3aM1SubSeq)
mrg32k3aM1SubSeq:
        /*0000*/ 	.byte	0x0b, 0xcc, 0xee, 0x04, 0x73, 0x29, 0x8b, 0x6f, 0xf6, 0x53, 0x03, 0xf6, 0x23, 0xf6, 0xea, 0xda
        /* <DEDUP_REMOVED lines=125> */
	.type		mrg32k3aM2SubSeq,@object
	.size		mrg32k3aM2SubSeq,(mrg32k3aM1 - mrg32k3aM2SubSeq)
mrg32k3aM2SubSeq:
        /* <DEDUP_REMOVED lines=126> */
	.type		mrg32k3aM1,@object
	.size		mrg32k3aM1,(mrg32k3aM1Seq - mrg32k3aM1)
mrg32k3aM1:
        /* <DEDUP_REMOVED lines=144> */
	.type		mrg32k3aM1Seq,@object
	.size		mrg32k3aM1Seq,(mrg32k3aM2 - mrg32k3aM1Seq)
mrg32k3aM1Seq:
        /* <DEDUP_REMOVED lines=144> */
	.type		mrg32k3aM2,@object
	.size		mrg32k3aM2,(mrg32k3aM2Seq - mrg32k3aM2)
mrg32k3aM2:
        /* <DEDUP_REMOVED lines=144> */
	.type		mrg32k3aM2Seq,@object
	.size		mrg32k3aM2Seq,(precalc_xorwow_matrix - mrg32k3aM2Seq)
mrg32k3aM2Seq:
        /* <DEDUP_REMOVED lines=144> */
	.type		precalc_xorwow_matrix,@object
	.size		precalc_xorwow_matrix,(precalc_xorwow_offset_matrix - precalc_xorwow_matrix)
precalc_xorwow_matrix:
        /* <DEDUP_REMOVED lines=6400> */
	.type		precalc_xorwow_offset_matrix,@object
	.size		precalc_xorwow_offset_matrix,(.L_1 - precalc_xorwow_offset_matrix)
precalc_xorwow_offset_matrix:
        /* <DEDUP_REMOVED lines=6400> */
.L_1:


//--------------------- .nv.shared.reserved.0     --------------------------
	.section	.nv.shared.reserved.0,"aw",@nobits
	.weak		__nv_reservedSMEM_offset_0_alias
	.size		__nv_reservedSMEM_offset_0_alias, 0, 64
	.other		__nv_reservedSMEM_offset_0_alias,@"STO_CUDA_RESERVED_SHARED STV_DEFAULT"
__nv_reservedSMEM_offset_0_alias:
	.zero		0
	.zero		64


//--------------------- .nv.constant0._Z13compute_errorIdEvPT_S1_S1_j --------------------------
	.section	.nv.constant0._Z13compute_errorIdEvPT_S1_S1_j,"a",@progbits
	.sectionflags	@""
	.align	4
.nv.constant0._Z13compute_errorIdEvPT_S1_S1_j:
	.zero		924


//--------------------- .nv.constant0._Z5shiftIdEvPT_S0_j --------------------------
	.section	.nv.constant0._Z5shiftIdEvPT_S0_j,"a",@progbits
	.sectionflags	@""
	.align	4
.nv.constant0._Z5shiftIdEvPT_S0_j:
	.zero		916


//--------------------- .nv.constant0._Z5scaleIdEvPT_S0_j --------------------------
	.section	.nv.constant0._Z5scaleIdEvPT_S0_j,"a",@progbits
	.sectionflags	@""
	.align	4
.nv.constant0._Z5scaleIdEvPT_S0_j:
	.zero		916


//--------------------- .nv.constant0._Z4spmvIdEvPT_S1_S1_PiS2_j --------------------------
	.section	.nv.constant0._Z4spmvIdEvPT_S1_S1_PiS2_j,"a",@progbits
	.sectionflags	@""
	.align	4
.nv.constant0._Z4spmvIdEvPT_S1_S1_PiS2_j:
	.zero		940


//--------------------- .nv.constant0._Z9d_set_valIdEvPT_S0_j --------------------------
	.section	.nv.constant0._Z9d_set_valIdEvPT_S0_j,"a",@progbits
	.sectionflags	@""
	.align	4
.nv.constant0._Z9d_set_valIdEvPT_S0_j:
	.zero		916


//--------------------- SYMBOLS --------------------------

	.type		.nv.reservedSmem.offset0,@object
	.size		.nv.reservedSmem.offset0,0x4
